//
// Generated by NVIDIA NVVM Compiler
//
// Compiler Build ID: CL-36424714
// Cuda compilation tools, release 13.0, V13.0.88
// Based on NVVM 20.0.0
//

.version 9.0
.target sm_100
.address_size 64

	// .globl	_Z17argmax_warp_firstPKfiPfPi
// _ZZ17argmax_warp_firstPKfiPfPiE5s_val has been demoted
// _ZZ17argmax_warp_firstPKfiPfPiE5s_idx has been demoted
// _ZZ18argmax_warp_reducePKfPKiiPfPiE5s_val has been demoted
// _ZZ18argmax_warp_reducePKfPKiiPfPiE5s_idx has been demoted
// _ZZ15l2_norm_partialPKfiPfE6s_data has been demoted
// _ZZ16reduce_sum_finalPKfiPfE6s_data has been demoted

.visible .entry _Z17argmax_warp_firstPKfiPfPi(
	.param .u64 .ptr .align 1 _Z17argmax_warp_firstPKfiPfPi_param_0,
	.param .u32 _Z17argmax_warp_firstPKfiPfPi_param_1,
	.param .u64 .ptr .align 1 _Z17argmax_warp_firstPKfiPfPi_param_2,
	.param .u64 .ptr .align 1 _Z17argmax_warp_firstPKfiPfPi_param_3
)
{
	.reg .pred 	%p<36>;
	.reg .b32 	%r<66>;
	.reg .b32 	%f<30>;
	.reg .b64 	%rd<12>;
	// demoted variable
	.shared .align 4 .b8 _ZZ17argmax_warp_firstPKfiPfPiE5s_val[128];
	// demoted variable
	.shared .align 4 .b8 _ZZ17argmax_warp_firstPKfiPfPiE5s_idx[128];
	ld.param.u64 	%rd1, [_Z17argmax_warp_firstPKfiPfPi_param_0];
	ld.param.u32 	%r12, [_Z17argmax_warp_firstPKfiPfPi_param_1];
	ld.param.u64 	%rd2, [_Z17argmax_warp_firstPKfiPfPi_param_2];
	ld.param.u64 	%rd3, [_Z17argmax_warp_firstPKfiPfPi_param_3];
	mov.u32 	%r1, %ctaid.x;
	mov.u32 	%r2, %ntid.x;
	mov.u32 	%r3, %tid.x;
	mad.lo.s32 	%r4, %r1, %r2, %r3;
	and.b32  	%r5, %r3, 31;
	setp.ge.s32 	%p1, %r4, %r12;
	mov.b32 	%r64, -1;
	mov.f32 	%f28, 0fBF800000;
	@%p1 bra 	$L__BB0_2;
	cvta.to.global.u64 	%rd4, %rd1;
	mul.wide.s32 	%rd5, %r4, 4;
	add.s64 	%rd6, %rd4, %rd5;
	ld.global.nc.f32 	%f8, [%rd6];
	abs.f32 	%f28, %f8;
	mov.u32 	%r64, %r4;
$L__BB0_2:
	mov.b32 	%r13, %f28;
	shfl.sync.down.b32	%r14|%p2, %r13, 16, 31, -1;
	mov.b32 	%f9, %r14;
	shfl.sync.down.b32	%r15|%p3, %r64, 16, 31, -1;
	setp.lt.f32 	%p4, %f28, %f9;
	selp.f32 	%f10, %f9, %f28, %p4;
	selp.b32 	%r16, %r15, %r64, %p4;
	mov.b32 	%r17, %f10;
	shfl.sync.down.b32	%r18|%p5, %r17, 8, 31, -1;
	mov.b32 	%f11, %r18;
	shfl.sync.down.b32	%r19|%p6, %r16, 8, 31, -1;
	setp.lt.f32 	%p7, %f10, %f11;
	selp.f32 	%f12, %f11, %f10, %p7;
	selp.b32 	%r20, %r19, %r16, %p7;
	mov.b32 	%r21, %f12;
	shfl.sync.down.b32	%r22|%p8, %r21, 4, 31, -1;
	mov.b32 	%f13, %r22;
	shfl.sync.down.b32	%r23|%p9, %r20, 4, 31, -1;
	setp.lt.f32 	%p10, %f12, %f13;
	selp.f32 	%f14, %f13, %f12, %p10;
	selp.b32 	%r24, %r23, %r20, %p10;
	mov.b32 	%r25, %f14;
	shfl.sync.down.b32	%r26|%p11, %r25, 2, 31, -1;
	mov.b32 	%f15, %r26;
	shfl.sync.down.b32	%r27|%p12, %r24, 2, 31, -1;
	setp.lt.f32 	%p13, %f14, %f15;
	selp.f32 	%f16, %f15, %f14, %p13;
	selp.b32 	%r28, %r27, %r24, %p13;
	mov.b32 	%r29, %f16;
	shfl.sync.down.b32	%r30|%p14, %r29, 1, 31, -1;
	mov.b32 	%f17, %r30;
	shfl.sync.down.b32	%r31|%p15, %r28, 1, 31, -1;
	setp.lt.f32 	%p16, %f16, %f17;
	selp.f32 	%f3, %f17, %f16, %p16;
	selp.b32 	%r7, %r31, %r28, %p16;
	setp.ne.s32 	%p17, %r5, 0;
	@%p17 bra 	$L__BB0_4;
	shr.u32 	%r32, %r3, 3;
	and.b32  	%r33, %r32, 124;
	mov.u32 	%r34, _ZZ17argmax_warp_firstPKfiPfPiE5s_val;
	add.s32 	%r35, %r34, %r33;
	st.shared.f32 	[%r35], %f3;
	mov.u32 	%r36, _ZZ17argmax_warp_firstPKfiPfPiE5s_idx;
	add.s32 	%r37, %r36, %r33;
	st.shared.u32 	[%r37], %r7;
$L__BB0_4:
	bar.sync 	0;
	setp.gt.u32 	%p18, %r3, 31;
	@%p18 bra 	$L__BB0_9;
	shr.u32 	%r39, %r2, 5;
	setp.ge.u32 	%p19, %r5, %r39;
	mov.b32 	%r65, -1;
	mov.f32 	%f29, 0fBF800000;
	@%p19 bra 	$L__BB0_7;
	shl.b32 	%r40, %r5, 2;
	mov.u32 	%r41, _ZZ17argmax_warp_firstPKfiPfPiE5s_val;
	add.s32 	%r42, %r41, %r40;
	ld.shared.f32 	%f29, [%r42];
	mov.u32 	%r43, _ZZ17argmax_warp_firstPKfiPfPiE5s_idx;
	add.s32 	%r44, %r43, %r40;
	ld.shared.u32 	%r65, [%r44];
$L__BB0_7:
	setp.ne.s32 	%p20, %r5, 0;
	mov.b32 	%r45, %f29;
	shfl.sync.down.b32	%r46|%p21, %r45, 16, 31, -1;
	mov.b32 	%f19, %r46;
	shfl.sync.down.b32	%r47|%p22, %r65, 16, 31, -1;
	setp.lt.f32 	%p23, %f29, %f19;
	selp.f32 	%f20, %f19, %f29, %p23;
	selp.b32 	%r48, %r47, %r65, %p23;
	mov.b32 	%r49, %f20;
	shfl.sync.down.b32	%r50|%p24, %r49, 8, 31, -1;
	mov.b32 	%f21, %r50;
	shfl.sync.down.b32	%r51|%p25, %r48, 8, 31, -1;
	setp.lt.f32 	%p26, %f20, %f21;
	selp.f32 	%f22, %f21, %f20, %p26;
	selp.b32 	%r52, %r51, %r48, %p26;
	mov.b32 	%r53, %f22;
	shfl.sync.down.b32	%r54|%p27, %r53, 4, 31, -1;
	mov.b32 	%f23, %r54;
	shfl.sync.down.b32	%r55|%p28, %r52, 4, 31, -1;
	setp.lt.f32 	%p29, %f22, %f23;
	selp.f32 	%f24, %f23, %f22, %p29;
	selp.b32 	%r56, %r55, %r52, %p29;
	mov.b32 	%r57, %f24;
	shfl.sync.down.b32	%r58|%p30, %r57, 2, 31, -1;
	mov.b32 	%f25, %r58;
	shfl.sync.down.b32	%r59|%p31, %r56, 2, 31, -1;
	setp.lt.f32 	%p32, %f24, %f25;
	selp.f32 	%f26, %f25, %f24, %p32;
	selp.b32 	%r60, %r59, %r56, %p32;
	mov.b32 	%r61, %f26;
	shfl.sync.down.b32	%r62|%p33, %r61, 1, 31, -1;
	mov.b32 	%f27, %r62;
	shfl.sync.down.b32	%r63|%p34, %r60, 1, 31, -1;
	setp.lt.f32 	%p35, %f26, %f27;
	selp.f32 	%f6, %f27, %f26, %p35;
	selp.b32 	%r10, %r63, %r60, %p35;
	@%p20 bra 	$L__BB0_9;
	cvta.to.global.u64 	%rd7, %rd2;
	mul.wide.u32 	%rd8, %r1, 4;
	add.s64 	%rd9, %rd7, %rd8;
	st.global.f32 	[%rd9], %f6;
	cvta.to.global.u64 	%rd10, %rd3;
	add.s64 	%rd11, %rd10, %rd8;
	st.global.u32 	[%rd11], %r10;
$L__BB0_9:
	ret;

}
	// .globl	_Z18argmax_warp_reducePKfPKiiPfPi
.visible .entry _Z18argmax_warp_reducePKfPKiiPfPi(
	.param .u64 .ptr .align 1 _Z18argmax_warp_reducePKfPKiiPfPi_param_0,
	.param .u64 .ptr .align 1 _Z18argmax_warp_reducePKfPKiiPfPi_param_1,
	.param .u32 _Z18argmax_warp_reducePKfPKiiPfPi_param_2,
	.param .u64 .ptr .align 1 _Z18argmax_warp_reducePKfPKiiPfPi_param_3,
	.param .u64 .ptr .align 1 _Z18argmax_warp_reducePKfPKiiPfPi_param_4
)
{
	.reg .pred 	%p<36>;
	.reg .b32 	%r<67>;
	.reg .b32 	%f<29>;
	.reg .b64 	%rd<15>;
	// demoted variable
	.shared .align 4 .b8 _ZZ18argmax_warp_reducePKfPKiiPfPiE5s_val[128];
	// demoted variable
	.shared .align 4 .b8 _ZZ18argmax_warp_reducePKfPKiiPfPiE5s_idx[128];
	ld.param.u64 	%rd1, [_Z18argmax_warp_reducePKfPKiiPfPi_param_0];
	ld.param.u64 	%rd2, [_Z18argmax_warp_reducePKfPKiiPfPi_param_1];
	ld.param.u32 	%r13, [_Z18argmax_warp_reducePKfPKiiPfPi_param_2];
	ld.param.u64 	%rd3, [_Z18argmax_warp_reducePKfPKiiPfPi_param_3];
	ld.param.u64 	%rd4, [_Z18argmax_warp_reducePKfPKiiPfPi_param_4];
	mov.u32 	%r1, %ctaid.x;
	mov.u32 	%r2, %ntid.x;
	mov.u32 	%r3, %tid.x;
	mad.lo.s32 	%r4, %r1, %r2, %r3;
	and.b32  	%r5, %r3, 31;
	setp.ge.s32 	%p1, %r4, %r13;
	mov.b32 	%r65, -1;
	mov.f32 	%f27, 0fBF800000;
	@%p1 bra 	$L__BB1_2;
	cvta.to.global.u64 	%rd5, %rd1;
	cvta.to.global.u64 	%rd6, %rd2;
	mul.wide.s32 	%rd7, %r4, 4;
	add.s64 	%rd8, %rd5, %rd7;
	ld.global.nc.f32 	%f27, [%rd8];
	add.s64 	%rd9, %rd6, %rd7;
	ld.global.nc.u32 	%r65, [%rd9];
$L__BB1_2:
	mov.b32 	%r14, %f27;
	shfl.sync.down.b32	%r15|%p2, %r14, 16, 31, -1;
	mov.b32 	%f8, %r15;
	shfl.sync.down.b32	%r16|%p3, %r65, 16, 31, -1;
	setp.lt.f32 	%p4, %f27, %f8;
	selp.f32 	%f9, %f8, %f27, %p4;
	selp.b32 	%r17, %r16, %r65, %p4;
	mov.b32 	%r18, %f9;
	shfl.sync.down.b32	%r19|%p5, %r18, 8, 31, -1;
	mov.b32 	%f10, %r19;
	shfl.sync.down.b32	%r20|%p6, %r17, 8, 31, -1;
	setp.lt.f32 	%p7, %f9, %f10;
	selp.f32 	%f11, %f10, %f9, %p7;
	selp.b32 	%r21, %r20, %r17, %p7;
	mov.b32 	%r22, %f11;
	shfl.sync.down.b32	%r23|%p8, %r22, 4, 31, -1;
	mov.b32 	%f12, %r23;
	shfl.sync.down.b32	%r24|%p9, %r21, 4, 31, -1;
	setp.lt.f32 	%p10, %f11, %f12;
	selp.f32 	%f13, %f12, %f11, %p10;
	selp.b32 	%r25, %r24, %r21, %p10;
	mov.b32 	%r26, %f13;
	shfl.sync.down.b32	%r27|%p11, %r26, 2, 31, -1;
	mov.b32 	%f14, %r27;
	shfl.sync.down.b32	%r28|%p12, %r25, 2, 31, -1;
	setp.lt.f32 	%p13, %f13, %f14;
	selp.f32 	%f15, %f14, %f13, %p13;
	selp.b32 	%r29, %r28, %r25, %p13;
	mov.b32 	%r30, %f15;
	shfl.sync.down.b32	%r31|%p14, %r30, 1, 31, -1;
	mov.b32 	%f16, %r31;
	shfl.sync.down.b32	%r32|%p15, %r29, 1, 31, -1;
	setp.lt.f32 	%p16, %f15, %f16;
	selp.f32 	%f3, %f16, %f15, %p16;
	selp.b32 	%r8, %r32, %r29, %p16;
	setp.ne.s32 	%p17, %r5, 0;
	@%p17 bra 	$L__BB1_4;
	shr.u32 	%r33, %r3, 3;
	and.b32  	%r34, %r33, 124;
	mov.u32 	%r35, _ZZ18argmax_warp_reducePKfPKiiPfPiE5s_val;
	add.s32 	%r36, %r35, %r34;
	st.shared.f32 	[%r36], %f3;
	mov.u32 	%r37, _ZZ18argmax_warp_reducePKfPKiiPfPiE5s_idx;
	add.s32 	%r38, %r37, %r34;
	st.shared.u32 	[%r38], %r8;
$L__BB1_4:
	bar.sync 	0;
	setp.gt.u32 	%p18, %r3, 31;
	@%p18 bra 	$L__BB1_9;
	shr.u32 	%r40, %r2, 5;
	setp.ge.u32 	%p19, %r5, %r40;
	mov.b32 	%r66, -1;
	mov.f32 	%f28, 0fBF800000;
	@%p19 bra 	$L__BB1_7;
	shl.b32 	%r41, %r5, 2;
	mov.u32 	%r42, _ZZ18argmax_warp_reducePKfPKiiPfPiE5s_val;
	add.s32 	%r43, %r42, %r41;
	ld.shared.f32 	%f28, [%r43];
	mov.u32 	%r44, _ZZ18argmax_warp_reducePKfPKiiPfPiE5s_idx;
	add.s32 	%r45, %r44, %r41;
	ld.shared.u32 	%r66, [%r45];
$L__BB1_7:
	setp.ne.s32 	%p20, %r5, 0;
	mov.b32 	%r46, %f28;
	shfl.sync.down.b32	%r47|%p21, %r46, 16, 31, -1;
	mov.b32 	%f18, %r47;
	shfl.sync.down.b32	%r48|%p22, %r66, 16, 31, -1;
	setp.lt.f32 	%p23, %f28, %f18;
	selp.f32 	%f19, %f18, %f28, %p23;
	selp.b32 	%r49, %r48, %r66, %p23;
	mov.b32 	%r50, %f19;
	shfl.sync.down.b32	%r51|%p24, %r50, 8, 31, -1;
	mov.b32 	%f20, %r51;
	shfl.sync.down.b32	%r52|%p25, %r49, 8, 31, -1;
	setp.lt.f32 	%p26, %f19, %f20;
	selp.f32 	%f21, %f20, %f19, %p26;
	selp.b32 	%r53, %r52, %r49, %p26;
	mov.b32 	%r54, %f21;
	shfl.sync.down.b32	%r55|%p27, %r54, 4, 31, -1;
	mov.b32 	%f22, %r55;
	shfl.sync.down.b32	%r56|%p28, %r53, 4, 31, -1;
	setp.lt.f32 	%p29, %f21, %f22;
	selp.f32 	%f23, %f22, %f21, %p29;
	selp.b32 	%r57, %r56, %r53, %p29;
	mov.b32 	%r58, %f23;
	shfl.sync.down.b32	%r59|%p30, %r58, 2, 31, -1;
	mov.b32 	%f24, %r59;
	shfl.sync.down.b32	%r60|%p31, %r57, 2, 31, -1;
	setp.lt.f32 	%p32, %f23, %f24;
	selp.f32 	%f25, %f24, %f23, %p32;
	selp.b32 	%r61, %r60, %r57, %p32;
	mov.b32 	%r62, %f25;
	shfl.sync.down.b32	%r63|%p33, %r62, 1, 31, -1;
	mov.b32 	%f26, %r63;
	shfl.sync.down.b32	%r64|%p34, %r61, 1, 31, -1;
	setp.lt.f32 	%p35, %f25, %f26;
	selp.f32 	%f6, %f26, %f25, %p35;
	selp.b32 	%r11, %r64, %r61, %p35;
	@%p20 bra 	$L__BB1_9;
	cvta.to.global.u64 	%rd10, %rd3;
	mul.wide.u32 	%rd11, %r1, 4;
	add.s64 	%rd12, %rd10, %rd11;
	st.global.f32 	[%rd12], %f6;
	cvta.to.global.u64 	%rd13, %rd4;
	add.s64 	%rd14, %rd13, %rd11;
	st.global.u32 	[%rd14], %r11;
$L__BB1_9:
	ret;

}
	// .globl	_Z15l2_norm_partialPKfiPf
.visible .entry _Z15l2_norm_partialPKfiPf(
	.param .u64 .ptr .align 1 _Z15l2_norm_partialPKfiPf_param_0,
	.param .u32 _Z15l2_norm_partialPKfiPf_param_1,
	.param .u64 .ptr .align 1 _Z15l2_norm_partialPKfiPf_param_2
)
{
	.reg .pred 	%p<16>;
	.reg .b32 	%r<35>;
	.reg .b32 	%f<30>;
	.reg .b64 	%rd<9>;
	// demoted variable
	.shared .align 4 .b8 _ZZ15l2_norm_partialPKfiPfE6s_data[128];
	ld.param.u64 	%rd1, [_Z15l2_norm_partialPKfiPf_param_0];
	ld.param.u32 	%r6, [_Z15l2_norm_partialPKfiPf_param_1];
	ld.param.u64 	%rd2, [_Z15l2_norm_partialPKfiPf_param_2];
	mov.u32 	%r1, %ctaid.x;
	mov.u32 	%r2, %ntid.x;
	mov.u32 	%r3, %tid.x;
	mad.lo.s32 	%r4, %r1, %r2, %r3;
	and.b32  	%r5, %r3, 31;
	setp.ge.s32 	%p1, %r4, %r6;
	mov.f32 	%f28, 0f00000000;
	@%p1 bra 	$L__BB2_2;
	cvta.to.global.u64 	%rd3, %rd1;
	mul.wide.s32 	%rd4, %r4, 4;
	add.s64 	%rd5, %rd3, %rd4;
	ld.global.nc.f32 	%f8, [%rd5];
	mul.f32 	%f28, %f8, %f8;
$L__BB2_2:
	mov.b32 	%r7, %f28;
	shfl.sync.down.b32	%r8|%p2, %r7, 16, 31, -1;
	mov.b32 	%f9, %r8;
	add.f32 	%f10, %f28, %f9;
	mov.b32 	%r9, %f10;
	shfl.sync.down.b32	%r10|%p3, %r9, 8, 31, -1;
	mov.b32 	%f11, %r10;
	add.f32 	%f12, %f10, %f11;
	mov.b32 	%r11, %f12;
	shfl.sync.down.b32	%r12|%p4, %r11, 4, 31, -1;
	mov.b32 	%f13, %r12;
	add.f32 	%f14, %f12, %f13;
	mov.b32 	%r13, %f14;
	shfl.sync.down.b32	%r14|%p5, %r13, 2, 31, -1;
	mov.b32 	%f15, %r14;
	add.f32 	%f16, %f14, %f15;
	mov.b32 	%r15, %f16;
	shfl.sync.down.b32	%r16|%p6, %r15, 1, 31, -1;
	mov.b32 	%f17, %r16;
	add.f32 	%f3, %f16, %f17;
	setp.ne.s32 	%p7, %r5, 0;
	@%p7 bra 	$L__BB2_4;
	shr.u32 	%r17, %r3, 3;
	and.b32  	%r18, %r17, 124;
	mov.u32 	%r19, _ZZ15l2_norm_partialPKfiPfE6s_data;
	add.s32 	%r20, %r19, %r18;
	st.shared.f32 	[%r20], %f3;
$L__BB2_4:
	bar.sync 	0;
	setp.gt.u32 	%p8, %r3, 31;
	@%p8 bra 	$L__BB2_9;
	shr.u32 	%r21, %r2, 5;
	setp.ge.u32 	%p9, %r5, %r21;
	mov.f32 	%f29, 0f00000000;
	@%p9 bra 	$L__BB2_7;
	shl.b32 	%r22, %r5, 2;
	mov.u32 	%r23, _ZZ15l2_norm_partialPKfiPfE6s_data;
	add.s32 	%r24, %r23, %r22;
	ld.shared.f32 	%f29, [%r24];
$L__BB2_7:
	setp.ne.s32 	%p10, %r5, 0;
	mov.b32 	%r25, %f29;
	shfl.sync.down.b32	%r26|%p11, %r25, 16, 31, -1;
	mov.b32 	%f19, %r26;
	add.f32 	%f20, %f29, %f19;
	mov.b32 	%r27, %f20;
	shfl.sync.down.b32	%r28|%p12, %r27, 8, 31, -1;
	mov.b32 	%f21, %r28;
	add.f32 	%f22, %f20, %f21;
	mov.b32 	%r29, %f22;
	shfl.sync.down.b32	%r30|%p13, %r29, 4, 31, -1;
	mov.b32 	%f23, %r30;
	add.f32 	%f24, %f22, %f23;
	mov.b32 	%r31, %f24;
	shfl.sync.down.b32	%r32|%p14, %r31, 2, 31, -1;
	mov.b32 	%f25, %r32;
	add.f32 	%f26, %f24, %f25;
	mov.b32 	%r33, %f26;
	shfl.sync.down.b32	%r34|%p15, %r33, 1, 31, -1;
	mov.b32 	%f27, %r34;
	add.f32 	%f6, %f26, %f27;
	@%p10 bra 	$L__BB2_9;
	cvta.to.global.u64 	%rd6, %rd2;
	mul.wide.u32 	%rd7, %r1, 4;
	add.s64 	%rd8, %rd6, %rd7;
	st.global.f32 	[%rd8], %f6;
$L__BB2_9:
	ret;

}
	// .globl	_Z16reduce_sum_finalPKfiPf
.visible .entry _Z16reduce_sum_finalPKfiPf(
	.param .u64 .ptr .align 1 _Z16reduce_sum_finalPKfiPf_param_0,
	.param .u32 _Z16reduce_sum_finalPKfiPf_param_1,
	.param .u64 .ptr .align 1 _Z16reduce_sum_finalPKfiPf_param_2
)
{
	.reg .pred 	%p<16>;
	.reg .b32 	%r<35>;
	.reg .b32 	%f<29>;
	.reg .b64 	%rd<9>;
	// demoted variable
	.shared .align 4 .b8 _ZZ16reduce_sum_finalPKfiPfE6s_data[128];
	ld.param.u64 	%rd1, [_Z16reduce_sum_finalPKfiPf_param_0];
	ld.param.u32 	%r6, [_Z16reduce_sum_finalPKfiPf_param_1];
	ld.param.u64 	%rd2, [_Z16reduce_sum_finalPKfiPf_param_2];
	mov.u32 	%r1, %ctaid.x;
	mov.u32 	%r2, %ntid.x;
	mov.u32 	%r3, %tid.x;
	mad.lo.s32 	%r4, %r1, %r2, %r3;
	and.b32  	%r5, %r3, 31;
	setp.ge.s32 	%p1, %r4, %r6;
	mov.f32 	%f27, 0f00000000;
	@%p1 bra 	$L__BB3_2;
	cvta.to.global.u64 	%rd3, %rd1;
	mul.wide.s32 	%rd4, %r4, 4;
	add.s64 	%rd5, %rd3, %rd4;
	ld.global.nc.f32 	%f27, [%rd5];
$L__BB3_2:
	mov.b32 	%r7, %f27;
	shfl.sync.down.b32	%r8|%p2, %r7, 16, 31, -1;
	mov.b32 	%f8, %r8;
	add.f32 	%f9, %f27, %f8;
	mov.b32 	%r9, %f9;
	shfl.sync.down.b32	%r10|%p3, %r9, 8, 31, -1;
	mov.b32 	%f10, %r10;
	add.f32 	%f11, %f9, %f10;
	mov.b32 	%r11, %f11;
	shfl.sync.down.b32	%r12|%p4, %r11, 4, 31, -1;
	mov.b32 	%f12, %r12;
	add.f32 	%f13, %f11, %f12;
	mov.b32 	%r13, %f13;
	shfl.sync.down.b32	%r14|%p5, %r13, 2, 31, -1;
	mov.b32 	%f14, %r14;
	add.f32 	%f15, %f13, %f14;
	mov.b32 	%r15, %f15;
	shfl.sync.down.b32	%r16|%p6, %r15, 1, 31, -1;
	mov.b32 	%f16, %r16;
	add.f32 	%f3, %f15, %f16;
	setp.ne.s32 	%p7, %r5, 0;
	@%p7 bra 	$L__BB3_4;
	shr.u32 	%r17, %r3, 3;
	and.b32  	%r18, %r17, 124;
	mov.u32 	%r19, _ZZ16reduce_sum_finalPKfiPfE6s_data;
	add.s32 	%r20, %r19, %r18;
	st.shared.f32 	[%r20], %f3;
$L__BB3_4:
	bar.sync 	0;
	setp.gt.u32 	%p8, %r3, 31;
	@%p8 bra 	$L__BB3_9;
	shr.u32 	%r21, %r2, 5;
	setp.ge.u32 	%p9, %r5, %r21;
	mov.f32 	%f28, 0f00000000;
	@%p9 bra 	$L__BB3_7;
	shl.b32 	%r22, %r5, 2;
	mov.u32 	%r23, _ZZ16reduce_sum_finalPKfiPfE6s_data;
	add.s32 	%r24, %r23, %r22;
	ld.shared.f32 	%f28, [%r24];
$L__BB3_7:
	setp.ne.s32 	%p10, %r5, 0;
	mov.b32 	%r25, %f28;
	shfl.sync.down.b32	%r26|%p11, %r25, 16, 31, -1;
	mov.b32 	%f18, %r26;
	add.f32 	%f19, %f28, %f18;
	mov.b32 	%r27, %f19;
	shfl.sync.down.b32	%r28|%p12, %r27, 8, 31, -1;
	mov.b32 	%f20, %r28;
	add.f32 	%f21, %f19, %f20;
	mov.b32 	%r29, %f21;
	shfl.sync.down.b32	%r30|%p13, %r29, 4, 31, -1;
	mov.b32 	%f22, %r30;
	add.f32 	%f23, %f21, %f22;
	mov.b32 	%r31, %f23;
	shfl.sync.down.b32	%r32|%p14, %r31, 2, 31, -1;
	mov.b32 	%f24, %r32;
	add.f32 	%f25, %f23, %f24;
	mov.b32 	%r33, %f25;
	shfl.sync.down.b32	%r34|%p15, %r33, 1, 31, -1;
	mov.b32 	%f26, %r34;
	add.f32 	%f6, %f25, %f26;
	@%p10 bra 	$L__BB3_9;
	cvta.to.global.u64 	%rd6, %rd2;
	mul.wide.u32 	%rd7, %r1, 4;
	add.s64 	%rd8, %rd6, %rd7;
	st.global.f32 	[%rd8], %f6;
$L__BB3_9:
	ret;

}


// ===== COMPILED SASS (sm_100) =====

	.target	sm_100

	.elftype	@"ET_EXEC"


//--------------------- .note.nv.tkinfo           --------------------------
	.section	.note.nv.tkinfo,"",@"SHT_NOTE"
	.sectionflags	@"SHF_NOTE_NV_TKINFO"
	.tkinfo
        /*0018*/ 	.word	0x00000002
        /*0030*/ 	.string	""
        /*0030*/ 	.string	"ptxas"
        /*0030*/ 	.string	"Cuda compilation tools, release 13.0, V13.0.88"
        /*0030*/ 	.string	"Build cuda_13.0.r13.0/compiler.36424714_0"
        /*0030*/ 	.string	"-arch sm_100 -m 64 "



//--------------------- .note.nv.cuinfo           --------------------------
	.section	.note.nv.cuinfo,"",@"SHT_NOTE"
	.sectionflags	@"SHF_NOTE_NV_CUINFO"
        /*0018*/ 	.short	0x0002
        /*001a*/ 	.short	0x0064
        /*001c*/ 	.short	0x0082
	.zero		2


//--------------------- .nv.info                  --------------------------
	.section	.nv.info,"",@"SHT_CUDA_INFO"
	.align	4


	//----- nvinfo : EIATTR_REGCOUNT
	.align		4
        /*0000*/ 	.byte	0x04, 0x2f
        /*0002*/ 	.short	(.L_1 - .L_0)
	.align		4
.L_0:
        /*0004*/ 	.word	index@(_Z17argmax_warp_firstPKfiPfPi)
        /*0008*/ 	.word	0x00000010


	//----- nvinfo : EIATTR_FRAME_SIZE
	.align		4
.L_1:
        /*000c*/ 	.byte	0x04, 0x11
        /*000e*/ 	.short	(.L_3 - .L_2)
	.align		4
.L_2:
        /*0010*/ 	.word	index@(_Z17argmax_warp_firstPKfiPfPi)
        /*0014*/ 	.word	0x00000000


	//----- nvinfo : EIATTR_REGCOUNT
	.align		4
.L_3:
        /*0018*/ 	.byte	0x04, 0x2f
        /*001a*/ 	.short	(.L_5 - .L_4)
	.align		4
.L_4:
        /*001c*/ 	.word	index@(_Z18argmax_warp_reducePKfPKiiPfPi)
        /*0020*/ 	.word	0x00000010


	//----- nvinfo : EIATTR_FRAME_SIZE
	.align		4
.L_5:
        /*0024*/ 	.byte	0x04, 0x11
        /*0026*/ 	.short	(.L_7 - .L_6)
	.align		4
.L_6:
        /*0028*/ 	.word	index@(_Z18argmax_warp_reducePKfPKiiPfPi)
        /*002c*/ 	.word	0x00000000


	//----- nvinfo : EIATTR_REGCOUNT
	.align		4
.L_7:
        /*0030*/ 	.byte	0x04, 0x2f
        /*0032*/ 	.short	(.L_9 - .L_8)
	.align		4
.L_8:
        /*0034*/ 	.word	index@(_Z15l2_norm_partialPKfiPf)
        /*0038*/ 	.word	0x0000000e


	//----- nvinfo : EIATTR_FRAME_SIZE
	.align		4
.L_9:
        /*003c*/ 	.byte	0x04, 0x11
        /*003e*/ 	.short	(.L_11 - .L_10)
	.align		4
.L_10:
        /*0040*/ 	.word	index@(_Z15l2_norm_partialPKfiPf)
        /*0044*/ 	.word	0x00000000


	//----- nvinfo : EIATTR_REGCOUNT
	.align		4
.L_11:
        /*0048*/ 	.byte	0x04, 0x2f
        /*004a*/ 	.short	(.L_13 - .L_12)
	.align		4
.L_12:
        /*004c*/ 	.word	index@(_Z16reduce_sum_finalPKfiPf)
        /*0050*/ 	.word	0x00000010


	//----- nvinfo : EIATTR_FRAME_SIZE
	.align		4
.L_13:
        /*0054*/ 	.byte	0x04, 0x11
        /*0056*/ 	.short	(.L_15 - .L_14)
	.align		4
.L_14:
        /*0058*/ 	.word	index@(_Z16reduce_sum_finalPKfiPf)
        /*005c*/ 	.word	0x00000000


	//----- nvinfo : EIATTR_MIN_STACK_SIZE
	.align		4
.L_15:
        /*0060*/ 	.byte	0x04, 0x12
        /*0062*/ 	.short	(.L_17 - .L_16)
	.align		4
.L_16:
        /*0064*/ 	.word	index@(_Z16reduce_sum_finalPKfiPf)
        /*0068*/ 	.word	0x00000000


	//----- nvinfo : EIATTR_MIN_STACK_SIZE
	.align		4
.L_17:
        /*006c*/ 	.byte	0x04, 0x12
        /*006e*/ 	.short	(.L_19 - .L_18)
	.align		4
.L_18:
        /*0070*/ 	.word	index@(_Z15l2_norm_partialPKfiPf)
        /*0074*/ 	.word	0x00000000


	//----- nvinfo : EIATTR_MIN_STACK_SIZE
	.align		4
.L_19:
        /*0078*/ 	.byte	0x04, 0x12
        /*007a*/ 	.short	(.L_21 - .L_20)
	.align		4
.L_20:
        /*007c*/ 	.word	index@(_Z18argmax_warp_reducePKfPKiiPfPi)
        /*0080*/ 	.word	0x00000000


	//----- nvinfo : EIATTR_MIN_STACK_SIZE
	.align		4
.L_21:
        /*0084*/ 	.byte	0x04, 0x12
        /*0086*/ 	.short	(.L_23 - .L_22)
	.align		4
.L_22:
        /*0088*/ 	.word	index@(_Z17argmax_warp_firstPKfiPfPi)
        /*008c*/ 	.word	0x00000000
.L_23:


//--------------------- .nv.compat                --------------------------
	.section	.nv.compat,"",@"SHT_CUDA_COMPAT_INFO"
	.align	4
        /*0000*/ 	.byte	0x02, 0x09, 0x00, 0x00, 0x02, 0x02, 0x01, 0x00, 0x02, 0x05, 0x05, 0x00, 0x03, 0x07, 0x01, 0x01
        /*0010*/ 	.byte	0x02, 0x03, 0x00, 0x00, 0x02, 0x06, 0x01, 0x00, 0x04, 0x0b, 0x08, 0x00, 0x09, 0x00, 0x00, 0x00
        /*0020*/ 	.byte	0x00, 0x00, 0x00, 0x00


//--------------------- .nv.info._Z16reduce_sum_finalPKfiPf --------------------------
	.section	.nv.info._Z16reduce_sum_finalPKfiPf,"",@"SHT_CUDA_INFO"
	.sectionflags	@""
	.align	4


	//----- nvinfo : EIATTR_CUDA_API_VERSION
	.align		4
        /*0000*/ 	.byte	0x04, 0x37
        /*0002*/ 	.short	(.L_25 - .L_24)
.L_24:
        /*0004*/ 	.word	0x00000082


	//----- nvinfo : EIATTR_KPARAM_INFO
	.align		4
.L_25:
        /*0008*/ 	.byte	0x04, 0x17
        /*000a*/ 	.short	(.L_27 - .L_26)
.L_26:
        /*000c*/ 	.word	0x00000000
        /*0010*/ 	.short	0x0002
        /*0012*/ 	.short	0x0010
        /*0014*/ 	.byte	0x00, 0xf5, 0x21, 0x00


	//----- nvinfo : EIATTR_KPARAM_INFO
	.align		4
.L_27:
        /*0018*/ 	.byte	0x04, 0x17
        /*001a*/ 	.short	(.L_29 - .L_28)
.L_28:
        /*001c*/ 	.word	0x00000000
        /*0020*/ 	.short	0x0001
        /*0022*/ 	.short	0x0008
        /*0024*/ 	.byte	0x00, 0xf0, 0x11, 0x00


	//----- nvinfo : EIATTR_KPARAM_INFO
	.align		4
.L_29:
        /*0028*/ 	.byte	0x04, 0x17
        /*002a*/ 	.short	(.L_31 - .L_30)
.L_30:
        /*002c*/ 	.word	0x00000000
        /*0030*/ 	.short	0x0000
        /*0032*/ 	.short	0x0000
        /*0034*/ 	.byte	0x00, 0xf5, 0x21, 0x00


	//----- nvinfo : EIATTR_SPARSE_MMA_MASK
	.align		4
.L_31:
        /*0038*/ 	.byte	0x03, 0x50
        /*003a*/ 	.short	0x0000


	//----- nvinfo : EIATTR_MAXREG_COUNT
	.align		4
        /*003c*/ 	.byte	0x03, 0x1b
        /*003e*/ 	.short	0x00ff


	//----- nvinfo : EIATTR_NUM_BARRIERS
	.align		4
        /*0040*/ 	.byte	0x02, 0x4c
        /*0042*/ 	.byte	0x01
	.zero		1


	//----- nvinfo : EIATTR_MERCURY_ISA_VERSION
	.align		4
        /*0044*/ 	.byte	0x03, 0x5f
        /*0046*/ 	.short	0x0101


	//----- nvinfo : EIATTR_COOP_GROUP_MASK_REGIDS
	.align		4
        /*0048*/ 	.byte	0x04, 0x29
        /*004a*/ 	.short	(.L_33 - .L_32)


	//   ....[0]....
.L_32:
        /*004c*/ 	.word	0xffffffff


	//   ....[1]....
        /*0050*/ 	.word	0xffffffff


	//   ....[2]....
        /*0054*/ 	.word	0xffffffff


	//   ....[3]....
        /*0058*/ 	.word	0xffffffff


	//   ....[4]....
        /*005c*/ 	.word	0xffffffff


	//   ....[5]....
        /*0060*/ 	.word	0xffffffff


	//   ....[6]....
        /*0064*/ 	.word	0xffffffff


	//   ....[7]....
        /*0068*/ 	.word	0xffffffff


	//   ....[8]....
        /*006c*/ 	.word	0xffffffff


	//   ....[9]....
        /*0070*/ 	.word	0xffffffff


	//----- nvinfo : EIATTR_COOP_GROUP_INSTR_OFFSETS
	.align		4
.L_33:
        /*0074*/ 	.byte	0x04, 0x28
        /*0076*/ 	.short	(.L_35 - .L_34)


	//   ....[0]....
.L_34:
        /*0078*/ 	.word	0x000000d0


	//   ....[1]....
        /*007c*/ 	.word	0x000000f0


	//   ....[2]....
        /*0080*/ 	.word	0x00000110


	//   ....[3]....
        /*0084*/ 	.word	0x00000140


	//   ....[4]....
        /*0088*/ 	.word	0x000001b0


	//   ....[5]....
        /*008c*/ 	.word	0x000002a0


	//   ....[6]....
        /*0090*/ 	.word	0x000002c0


	//   ....[7]....
        /*0094*/ 	.word	0x000002e0


	//   ....[8]....
        /*0098*/ 	.word	0x00000300


	//   ....[9]....
        /*009c*/ 	.word	0x00000320


	//----- nvinfo : EIATTR_VRC_CTA_INIT_COUNT
	.align		4
.L_35:
        /*00a0*/ 	.byte	0x02, 0x4a
	.zero		1
	.zero		1


	//----- nvinfo : EIATTR_EXIT_INSTR_OFFSETS
	.align		4
        /*00a4*/ 	.byte	0x04, 0x1c
        /*00a6*/ 	.short	(.L_37 - .L_36)


	//   ....[0]....
.L_36:
        /*00a8*/ 	.word	0x00000210


	//   ....[1]....
        /*00ac*/ 	.word	0x00000330


	//   ....[2]....
        /*00b0*/ 	.word	0x00000380


	//----- nvinfo : EIATTR_CBANK_PARAM_SIZE
	.align		4
.L_37:
        /*00b4*/ 	.byte	0x03, 0x19
        /*00b6*/ 	.short	0x0018


	//----- nvinfo : EIATTR_PARAM_CBANK
	.align		4
        /*00b8*/ 	.byte	0x04, 0x0a
        /*00ba*/ 	.short	(.L_39 - .L_38)
	.align		4
.L_38:
        /*00bc*/ 	.word	index@(.nv.constant0._Z16reduce_sum_finalPKfiPf)
        /*00c0*/ 	.short	0x0380
        /*00c2*/ 	.short	0x0018


	//----- nvinfo : EIATTR_SW_WAR
	.align		4
.L_39:
        /*00c4*/ 	.byte	0x04, 0x36
        /*00c6*/ 	.short	(.L_41 - .L_40)
.L_40:
        /*00c8*/ 	.word	0x00000008
.L_41:


//--------------------- .nv.info._Z15l2_norm_partialPKfiPf --------------------------
	.section	.nv.info._Z15l2_norm_partialPKfiPf,"",@"SHT_CUDA_INFO"
	.sectionflags	@""
	.align	4


	//----- nvinfo : EIATTR_CUDA_API_VERSION
	.align		4
        /*0000*/ 	.byte	0x04, 0x37
        /*0002*/ 	.short	(.L_43 - .L_42)
.L_42:
        /*0004*/ 	.word	0x00000082


	//----- nvinfo : EIATTR_KPARAM_INFO
	.align		4
.L_43:
        /*0008*/ 	.byte	0x04, 0x17
        /*000a*/ 	.short	(.L_45 - .L_44)
.L_44:
        /*000c*/ 	.word	0x00000000
        /*0010*/ 	.short	0x0002
        /*0012*/ 	.short	0x0010
        /*0014*/ 	.byte	0x00, 0xf5, 0x21, 0x00


	//----- nvinfo : EIATTR_KPARAM_INFO
	.align		4
.L_45:
        /*0018*/ 	.byte	0x04, 0x17
        /*001a*/ 	.short	(.L_47 - .L_46)
.L_46:
        /*001c*/ 	.word	0x00000000
        /*0020*/ 	.short	0x0001
        /*0022*/ 	.short	0x0008
        /*0024*/ 	.byte	0x00, 0xf0, 0x11, 0x00


	//----- nvinfo : EIATTR_KPARAM_INFO
	.align		4
.L_47:
        /*0028*/ 	.byte	0x04, 0x17
        /*002a*/ 	.short	(.L_49 - .L_48)
.L_48:
        /*002c*/ 	.word	0x00000000
        /*0030*/ 	.short	0x0000
        /*0032*/ 	.short	0x0000
        /*0034*/ 	.byte	0x00, 0xf5, 0x21, 0x00


	//----- nvinfo : EIATTR_SPARSE_MMA_MASK
	.align		4
.L_49:
        /*0038*/ 	.byte	0x03, 0x50
        /*003a*/ 	.short	0x0000


	//----- nvinfo : EIATTR_MAXREG_COUNT
	.align		4
        /*003c*/ 	.byte	0x03, 0x1b
        /*003e*/ 	.short	0x00ff


	//----- nvinfo : EIATTR_NUM_BARRIERS
	.align		4
        /*0040*/ 	.byte	0x02, 0x4c
        /*0042*/ 	.byte	0x01
	.zero		1


	//----- nvinfo : EIATTR_MERCURY_ISA_VERSION
	.align		4
        /*0044*/ 	.byte	0x03, 0x5f
        /*0046*/ 	.short	0x0101


	//----- nvinfo : EIATTR_COOP_GROUP_MASK_REGIDS
	.align		4
        /*0048*/ 	.byte	0x04, 0x29
        /*004a*/ 	.short	(.L_51 - .L_50)


	//   ....[0]....
.L_50:
        /*004c*/ 	.word	0xffffffff


	//   ....[1]....
        /*0050*/ 	.word	0xffffffff


	//   ....[2]....
        /*0054*/ 	.word	0xffffffff


	//   ....[3]....
        /*0058*/ 	.word	0xffffffff


	//   ....[4]....
        /*005c*/ 	.word	0xffffffff


	//   ....[5]....
        /*0060*/ 	.word	0xffffffff


	//   ....[6]....
        /*0064*/ 	.word	0xffffffff


	//   ....[7]....
        /*0068*/ 	.word	0xffffffff


	//   ....[8]....
        /*006c*/ 	.word	0xffffffff


	//   ....[9]....
        /*0070*/ 	.word	0xffffffff


	//----- nvinfo : EIATTR_COOP_GROUP_INSTR_OFFSETS
	.align		4
.L_51:
        /*0074*/ 	.byte	0x04, 0x28
        /*0076*/ 	.short	(.L_53 - .L_52)


	//   ....[0]....
.L_52:
        /*0078*/ 	.word	0x000000e0


	//   ....[1]....
        /*007c*/ 	.word	0x00000100


	//   ....[2]....
        /*0080*/ 	.word	0x00000120


	//   ....[3]....
        /*0084*/ 	.word	0x00000150


	//   ....[4]....
        /*0088*/ 	.word	0x000001c0


	//   ....[5]....
        /*008c*/ 	.word	0x000002b0


	//   ....[6]....
        /*0090*/ 	.word	0x000002d0


	//   ....[7]....
        /*0094*/ 	.word	0x000002f0


	//   ....[8]....
        /*0098*/ 	.word	0x00000310


	//   ....[9]....
        /*009c*/ 	.word	0x00000330


	//----- nvinfo : EIATTR_VRC_CTA_INIT_COUNT
	.align		4
.L_53:
        /*00a0*/ 	.byte	0x02, 0x4a
	.zero		1
	.zero		1


	//----- nvinfo : EIATTR_EXIT_INSTR_OFFSETS
	.align		4
        /*00a4*/ 	.byte	0x04, 0x1c
        /*00a6*/ 	.short	(.L_55 - .L_54)


	//   ....[0]....
.L_54:
        /*00a8*/ 	.word	0x00000220


	//   ....[1]....
        /*00ac*/ 	.word	0x00000340


	//   ....[2]....
        /*00b0*/ 	.word	0x00000390


	//----- nvinfo : EIATTR_CBANK_PARAM_SIZE
	.align		4
.L_55:
        /*00b4*/ 	.byte	0x03, 0x19
        /*00b6*/ 	.short	0x0018


	//----- nvinfo : EIATTR_PARAM_CBANK
	.align		4
        /*00b8*/ 	.byte	0x04, 0x0a
        /*00ba*/ 	.short	(.L_57 - .L_56)
	.align		4
.L_56:
        /*00bc*/ 	.word	index@(.nv.constant0._Z15l2_norm_partialPKfiPf)
        /*00c0*/ 	.short	0x0380
        /*00c2*/ 	.short	0x0018


	//----- nvinfo : EIATTR_SW_WAR
	.align		4
.L_57:
        /*00c4*/ 	.byte	0x04, 0x36
        /*00c6*/ 	.short	(.L_59 - .L_58)
.L_58:
        /*00c8*/ 	.word	0x00000008
.L_59:


//--------------------- .nv.info._Z18argmax_warp_reducePKfPKiiPfPi --------------------------
	.section	.nv.info._Z18argmax_warp_reducePKfPKiiPfPi,"",@"SHT_CUDA_INFO"
	.sectionflags	@""
	.align	4


	//----- nvinfo : EIATTR_CUDA_API_VERSION
	.align		4
        /*0000*/ 	.byte	0x04, 0x37
        /*0002*/ 	.short	(.L_61 - .L_60)
.L_60:
        /*0004*/ 	.word	0x00000082


	//----- nvinfo : EIATTR_KPARAM_INFO
	.align		4
.L_61:
        /*0008*/ 	.byte	0x04, 0x17
        /*000a*/ 	.short	(.L_63 - .L_62)
.L_62:
        /*000c*/ 	.word	0x00000000
        /*0010*/ 	.short	0x0004
        /*0012*/ 	.short	0x0020
        /*0014*/ 	.byte	0x00, 0xf5, 0x21, 0x00


	//----- nvinfo : EIATTR_KPARAM_INFO
	.align		4
.L_63:
        /*0018*/ 	.byte	0x04, 0x17
        /*001a*/ 	.short	(.L_65 - .L_64)
.L_64:
        /*001c*/ 	.word	0x00000000
        /*0020*/ 	.short	0x0003
        /*0022*/ 	.short	0x0018
        /*0024*/ 	.byte	0x00, 0xf5, 0x21, 0x00


	//----- nvinfo : EIATTR_KPARAM_INFO
	.align		4
.L_65:
        /*0028*/ 	.byte	0x04, 0x17
        /*002a*/ 	.short	(.L_67 - .L_66)
.L_66:
        /*002c*/ 	.word	0x00000000
        /*0030*/ 	.short	0x0002
        /*0032*/ 	.short	0x0010
        /*0034*/ 	.byte	0x00, 0xf0, 0x11, 0x00


	//----- nvinfo : EIATTR_KPARAM_INFO
	.align		4
.L_67:
        /*0038*/ 	.byte	0x04, 0x17
        /*003a*/ 	.short	(.L_69 - .L_68)
.L_68:
        /*003c*/ 	.word	0x00000000
        /*0040*/ 	.short	0x0001
        /*0042*/ 	.short	0x0008
        /*0044*/ 	.byte	0x00, 0xf5, 0x21, 0x00


	//----- nvinfo : EIATTR_KPARAM_INFO
	.align		4
.L_69:
        /*0048*/ 	.byte	0x04, 0x17
        /*004a*/ 	.short	(.L_71 - .L_70)
.L_70:
        /*004c*/ 	.word	0x00000000
        /*0050*/ 	.short	0x0000
        /*0052*/ 	.short	0x0000
        /*0054*/ 	.byte	0x00, 0xf5, 0x21, 0x00


	//----- nvinfo : EIATTR_SPARSE_MMA_MASK
	.align		4
.L_71:
        /*0058*/ 	.byte	0x03, 0x50
        /*005a*/ 	.short	0x0000


	//----- nvinfo : EIATTR_MAXREG_COUNT
	.align		4
        /*005c*/ 	.byte	0x03, 0x1b
        /*005e*/ 	.short	0x00ff


	//----- nvinfo : EIATTR_NUM_BARRIERS
	.align		4
        /*0060*/ 	.byte	0x02, 0x4c
        /*0062*/ 	.byte	0x01
	.zero		1


	//----- nvinfo : EIATTR_MERCURY_ISA_VERSION
	.align		4
        /*0064*/ 	.byte	0x03, 0x5f
        /*0066*/ 	.short	0x0101


	//----- nvinfo : EIATTR_COOP_GROUP_MASK_REGIDS
	.align		4
        /*0068*/ 	.byte	0x04, 0x29
        /*006a*/ 	.short	(.L_73 - .L_72)


	//   ....[0]....
.L_72:
        /*006c*/ 	.word	0xffffffff


	//   ....[1]....
        /*0070*/ 	.word	0xffffffff


	//   ....[2]....
        /*0074*/ 	.word	0xffffffff


	//   ....[3]....
        /*0078*/ 	.word	0xffffffff


	//   ....[4]....
        /*007c*/ 	.word	0xffffffff


	//   ....[5]....
        /*0080*/ 	.word	0xffffffff


	//   ....[6]....
        /*0084*/ 	.word	0xffffffff


	//   ....[7]....
        /*0088*/ 	.word	0xffffffff


	//   ....[8]....
        /*008c*/ 	.word	0xffffffff


	//   ....[9]....
        /*0090*/ 	.word	0xffffffff


	//   ....[10]....
        /*0094*/ 	.word	0xffffffff


	//   ....[11]....
        /*0098*/ 	.word	0xffffffff


	//   ....[12]....
        /*009c*/ 	.word	0xffffffff


	//   ....[13]....
        /*00a0*/ 	.word	0xffffffff


	//   ....[14]....
        /*00a4*/ 	.word	0xffffffff


	//   ....[15]....
        /*00a8*/ 	.word	0xffffffff


	//   ....[16]....
        /*00ac*/ 	.word	0xffffffff


	//   ....[17]....
        /*00b0*/ 	.word	0xffffffff


	//   ....[18]....
        /*00b4*/ 	.word	0xffffffff


	//   ....[19]....
        /*00b8*/ 	.word	0xffffffff


	//----- nvinfo : EIATTR_COOP_GROUP_INSTR_OFFSETS
	.align		4
.L_73:
        /*00bc*/ 	.byte	0x04, 0x28
        /*00be*/ 	.short	(.L_75 - .L_74)


	//   ....[0]....
.L_74:
        /*00c0*/ 	.word	0x00000110


	//   ....[1]....
        /*00c4*/ 	.word	0x00000120


	//   ....[2]....
        /*00c8*/ 	.word	0x00000160


	//   ....[3]....
        /*00cc*/ 	.word	0x00000180


	//   ....[4]....
        /*00d0*/ 	.word	0x000001c0


	//   ....[5]....
        /*00d4*/ 	.word	0x000001d0


	//   ....[6]....
        /*00d8*/ 	.word	0x00000220


	//   ....[7]....
        /*00dc*/ 	.word	0x00000230


	//   ....[8]....
        /*00e0*/ 	.word	0x000002b0


	//   ....[9]....
        /*00e4*/ 	.word	0x000002d0


	//   ....[10]....
        /*00e8*/ 	.word	0x00000490


	//   ....[11]....
        /*00ec*/ 	.word	0x000004a0


	//   ....[12]....
        /*00f0*/ 	.word	0x000004e0


	//   ....[13]....
        /*00f4*/ 	.word	0x000004f0


	//   ....[14]....
        /*00f8*/ 	.word	0x00000530


	//   ....[15]....
        /*00fc*/ 	.word	0x00000540


	//   ....[16]....
        /*0100*/ 	.word	0x00000580


	//   ....[17]....
        /*0104*/ 	.word	0x00000590


	//   ....[18]....
        /*0108*/ 	.word	0x000005d0


	//   ....[19]....
        /*010c*/ 	.word	0x000005e0


	//----- nvinfo : EIATTR_VRC_CTA_INIT_COUNT
	.align		4
.L_75:
        /*0110*/ 	.byte	0x02, 0x4a
	.zero		1
	.zero		1


	//----- nvinfo : EIATTR_EXIT_INSTR_OFFSETS
	.align		4
        /*0114*/ 	.byte	0x04, 0x1c
        /*0116*/ 	.short	(.L_77 - .L_76)


	//   ....[0]....
.L_76:
        /*0118*/ 	.word	0x00000380


	//   ....[1]....
        /*011c*/ 	.word	0x000005f0


	//   ....[2]....
        /*0120*/ 	.word	0x00000690


	//----- nvinfo : EIATTR_CRS_STACK_SIZE
	.align		4
.L_77:
        /*0124*/ 	.byte	0x04, 0x1e
        /*0126*/ 	.short	(.L_79 - .L_78)
.L_78:
        /*0128*/ 	.word	0x00000000


	//----- nvinfo : EIATTR_CBANK_PARAM_SIZE
	.align		4
.L_79:
        /*012c*/ 	.byte	0x03, 0x19
        /*012e*/ 	.short	0x0028


	//----- nvinfo : EIATTR_PARAM_CBANK
	.align		4
        /*0130*/ 	.byte	0x04, 0x0a
        /*0132*/ 	.short	(.L_81 - .L_80)
	.align		4
.L_80:
        /*0134*/ 	.word	index@(.nv.constant0._Z18argmax_warp_reducePKfPKiiPfPi)
        /*0138*/ 	.short	0x0380
        /*013a*/ 	.short	0x0028


	//----- nvinfo : EIATTR_SW_WAR
	.align		4
.L_81:
        /*013c*/ 	.byte	0x04, 0x36
        /*013e*/ 	.short	(.L_83 - .L_82)
.L_82:
        /*0140*/ 	.word	0x00000008
.L_83:


//--------------------- .nv.info._Z17argmax_warp_firstPKfiPfPi --------------------------
	.section	.nv.info._Z17argmax_warp_firstPKfiPfPi,"",@"SHT_CUDA_INFO"
	.sectionflags	@""
	.align	4


	//----- nvinfo : EIATTR_CUDA_API_VERSION
	.align		4
        /*0000*/ 	.byte	0x04, 0x37
        /*0002*/ 	.short	(.L_85 - .L_84)
.L_84:
        /*0004*/ 	.word	0x00000082


	//----- nvinfo : EIATTR_KPARAM_INFO
	.align		4
.L_85:
        /*0008*/ 	.byte	0x04, 0x17
        /*000a*/ 	.short	(.L_87 - .L_86)
.L_86:
        /*000c*/ 	.word	0x00000000
        /*0010*/ 	.short	0x0003
        /*0012*/ 	.short	0x0018
        /*0014*/ 	.byte	0x00, 0xf5, 0x21, 0x00


	//----- nvinfo : EIATTR_KPARAM_INFO
	.align		4
.L_87:
        /*0018*/ 	.byte	0x04, 0x17
        /*001a*/ 	.short	(.L_89 - .L_88)
.L_88:
        /*001c*/ 	.word	0x00000000
        /*0020*/ 	.short	0x0002
        /*0022*/ 	.short	0x0010
        /*0024*/ 	.byte	0x00, 0xf5, 0x21, 0x00


	//----- nvinfo : EIATTR_KPARAM_INFO
	.align		4
.L_89:
        /*0028*/ 	.byte	0x04, 0x17
        /*002a*/ 	.short	(.L_91 - .L_90)
.L_90:
        /*002c*/ 	.word	0x00000000
        /*0030*/ 	.short	0x0001
        /*0032*/ 	.short	0x0008
        /*0034*/ 	.byte	0x00, 0xf0, 0x11, 0x00


	//----- nvinfo : EIATTR_KPARAM_INFO
	.align		4
.L_91:
        /*0038*/ 	.byte	0x04, 0x17
        /*003a*/ 	.short	(.L_93 - .L_92)
.L_92:
        /*003c*/ 	.word	0x00000000
        /*0040*/ 	.short	0x0000
        /*0042*/ 	.short	0x0000
        /*0044*/ 	.byte	0x00, 0xf5, 0x21, 0x00


	//----- nvinfo : EIATTR_SPARSE_MMA_MASK
	.align		4
.L_93:
        /*0048*/ 	.byte	0x03, 0x50
        /*004a*/ 	.short	0x0000


	//----- nvinfo : EIATTR_MAXREG_COUNT
	.align		4
        /*004c*/ 	.byte	0x03, 0x1b
        /*004e*/ 	.short	0x00ff


	//----- nvinfo : EIATTR_NUM_BARRIERS
	.align		4
        /*0050*/ 	.byte	0x02, 0x4c
        /*0052*/ 	.byte	0x01
	.zero		1


	//----- nvinfo : EIATTR_MERCURY_ISA_VERSION
	.align		4
        /*0054*/ 	.byte	0x03, 0x5f
        /*0056*/ 	.short	0x0101


	//----- nvinfo : EIATTR_COOP_GROUP_MASK_REGIDS
	.align		4
        /*0058*/ 	.byte	0x04, 0x29
        /*005a*/ 	.short	(.L_95 - .L_94)


	//   ....[0]....
.L_94:
        /*005c*/ 	.word	0xffffffff


	//   ....[1]....
        /*0060*/ 	.word	0xffffffff


	//   ....[2]....
        /*0064*/ 	.word	0xffffffff


	//   ....[3]....
        /*0068*/ 	.word	0xffffffff


	//   ....[4]....
        /*006c*/ 	.word	0xffffffff


	//   ....[5]....
        /*0070*/ 	.word	0xffffffff


	//   ....[6]....
        /*0074*/ 	.word	0xffffffff


	//   ....[7]....
        /*0078*/ 	.word	0xffffffff


	//   ....[8]....
        /*007c*/ 	.word	0xffffffff


	//   ....[9]....
        /*0080*/ 	.word	0xffffffff


	//   ....[10]....
        /*0084*/ 	.word	0xffffffff


	//   ....[11]....
        /*0088*/ 	.word	0xffffffff


	//   ....[12]....
        /*008c*/ 	.word	0xffffffff


	//   ....[13]....
        /*0090*/ 	.word	0xffffffff


	//   ....[14]....
        /*0094*/ 	.word	0xffffffff


	//   ....[15]....
        /*0098*/ 	.word	0xffffffff


	//   ....[16]....
        /*009c*/ 	.word	0xffffffff


	//   ....[17]....
        /*00a0*/ 	.word	0xffffffff


	//   ....[18]....
        /*00a4*/ 	.word	0xffffffff


	//   ....[19]....
        /*00a8*/ 	.word	0xffffffff


	//----- nvinfo : EIATTR_COOP_GROUP_INSTR_OFFSETS
	.align		4
.L_95:
        /*00ac*/ 	.byte	0x04, 0x28
        /*00ae*/ 	.short	(.L_97 - .L_96)


	//   ....[0]....
.L_96:
        /*00b0*/ 	.word	0x00000100


	//   ....[1]....
        /*00b4*/ 	.word	0x00000120


	//   ....[2]....
        /*00b8*/ 	.word	0x00000160


	//   ....[3]....
        /*00bc*/ 	.word	0x00000170


	//   ....[4]....
        /*00c0*/ 	.word	0x000001b0


	//   ....[5]....
        /*00c4*/ 	.word	0x000001c0


	//   ....[6]....
        /*00c8*/ 	.word	0x00000200


	//   ....[7]....
        /*00cc*/ 	.word	0x00000210


	//   ....[8]....
        /*00d0*/ 	.word	0x00000260


	//   ....[9]....
        /*00d4*/ 	.word	0x00000280


	//   ....[10]....
        /*00d8*/ 	.word	0x00000490


	//   ....[11]....
        /*00dc*/ 	.word	0x000004a0


	//   ....[12]....
        /*00e0*/ 	.word	0x000004e0


	//   ....[13]....
        /*00e4*/ 	.word	0x000004f0


	//   ....[14]....
        /*00e8*/ 	.word	0x00000530


	//   ....[15]....
        /*00ec*/ 	.word	0x00000540


	//   ....[16]....
        /*00f0*/ 	.word	0x00000580


	//   ....[17]....
        /*00f4*/ 	.word	0x00000590


	//   ....[18]....
        /*00f8*/ 	.word	0x000005d0


	//   ....[19]....
        /*00fc*/ 	.word	0x000005e0


	//----- nvinfo : EIATTR_VRC_CTA_INIT_COUNT
	.align		4
.L_97:
        /*0100*/ 	.byte	0x02, 0x4a
	.zero		1
	.zero		1


	//----- nvinfo : EIATTR_EXIT_INSTR_OFFSETS
	.align		4
        /*0104*/ 	.byte	0x04, 0x1c
        /*0106*/ 	.short	(.L_99 - .L_98)


	//   ....[0]....
.L_98:
        /*0108*/ 	.word	0x00000380


	//   ....[1]....
        /*010c*/ 	.word	0x000005f0


	//   ....[2]....
        /*0110*/ 	.word	0x00000690


	//----- nvinfo : EIATTR_CRS_STACK_SIZE
	.align		4
.L_99:
        /*0114*/ 	.byte	0x04, 0x1e
        /*0116*/ 	.short	(.L_101 - .L_100)
.L_100:
        /*0118*/ 	.word	0x00000000


	//----- nvinfo : EIATTR_CBANK_PARAM_SIZE
	.align		4
.L_101:
        /*011c*/ 	.byte	0x03, 0x19
        /*011e*/ 	.short	0x0020


	//----- nvinfo : EIATTR_PARAM_CBANK
	.align		4
        /*0120*/ 	.byte	0x04, 0x0a
        /*0122*/ 	.short	(.L_103 - .L_102)
	.align		4
.L_102:
        /*0124*/ 	.word	index@(.nv.constant0._Z17argmax_warp_firstPKfiPfPi)
        /*0128*/ 	.short	0x0380
        /*012a*/ 	.short	0x0020


	//----- nvinfo : EIATTR_SW_WAR
	.align		4
.L_103:
        /*012c*/ 	.byte	0x04, 0x36
        /*012e*/ 	.short	(.L_105 - .L_104)
.L_104:
        /*0130*/ 	.word	0x00000008
.L_105:


//--------------------- .nv.callgraph             --------------------------
	.section	.nv.callgraph,"",@"SHT_CUDA_CALLGRAPH"
	.align	4
	.sectionentsize	8
	.align		4
        /*0000*/ 	.word	0x00000000
	.align		4
        /*0004*/ 	.word	0xffffffff
	.align		4
        /*0008*/ 	.word	0x00000000
	.align		4
        /*000c*/ 	.word	0xfffffffe
	.align		4
        /*0010*/ 	.word	0x00000000
	.align		4
        /*0014*/ 	.word	0xfffffffd
	.align		4
        /*0018*/ 	.word	0x00000000
	.align		4
        /*001c*/ 	.word	0xfffffffc


//--------------------- .text._Z16reduce_sum_finalPKfiPf --------------------------
	.section	.text._Z16reduce_sum_finalPKfiPf,"ax",@progbits
	.align	128
        .global         _Z16reduce_sum_finalPKfiPf
        .type           _Z16reduce_sum_finalPKfiPf,@function
        .size           _Z16reduce_sum_finalPKfiPf,(.L_x_10 - _Z16reduce_sum_finalPKfiPf)
        .other          _Z16reduce_sum_finalPKfiPf,@"STO_CUDA_ENTRY STV_DEFAULT"
_Z16reduce_sum_finalPKfiPf:
.text._Z16reduce_sum_finalPKfiPf:
[----:B------:R-:W-:Y:S01]  /*0000*/  LDC R1, c[0x0][0x37c] ;  /* 0x0000df00ff017b82 */ /* 0x000fe20000000800 */
[----:B------:R-:W0:Y:S01]  /*0010*/  S2R R0, SR_CTAID.X ;  /* 0x0000000000007919 */ /* 0x000e220000002500 */
[----:B------:R-:W0:Y:S01]  /*0020*/  LDCU UR5, c[0x0][0x360] ;  /* 0x00006c00ff0577ac */ /* 0x000e220008000800 */
[----:B------:R-:W-:Y:S01]  /*0030*/  HFMA2 R6, -RZ, RZ, 0, 0 ;  /* 0x00000000ff067431 */ /* 0x000fe200000001ff */
[----:B------:R-:W0:Y:S01]  /*0040*/  S2R R13, SR_TID.X ;  /* 0x00000000000d7919 */ /* 0x000e220000002100 */
[----:B------:R-:W1:Y:S01]  /*0050*/  LDCU UR4, c[0x0][0x388] ;  /* 0x00007100ff0477ac */ /* 0x000e620008000800 */
[----:B------:R-:W2:Y:S01]  /*0060*/  LDCU.64 UR6, c[0x0][0x358] ;  /* 0x00006b00ff0677ac */ /* 0x000ea20008000a00 */
[----:B0-----:R-:W-:-:S05]  /*0070*/  IMAD R5, R0, UR5, R13 ;  /* 0x0000000500057c24 */ /* 0x001fca000f8e020d */
[----:B-1----:R-:W-:-:S13]  /*0080*/  ISETP.GE.AND P0, PT, R5, UR4, PT ;  /* 0x0000000405007c0c */ /* 0x002fda000bf06270 */
[----:B------:R-:W0:Y:S02]  /*0090*/  @!P0 LDC.64 R2, c[0x0][0x380] ;  /* 0x0000e000ff028b82 */ /* 0x000e240000000a00 */
[----:B0-----:R-:W-:-:S05]  /*00a0*/  @!P0 IMAD.WIDE R2, R5, 0x4, R2 ;  /* 0x0000000405028825 */ /* 0x001fca00078e0202 */
[----:B--2---:R-:W2:Y:S01]  /*00b0*/  @!P0 LDG.E.CONSTANT R6, desc[UR6][R2.64] ;  /* 0x0000000602068981 */ /* 0x004ea2000c1e9900 */
[----:B------:R-:W-:-:S03]  /*00c0*/  ISETP.GT.U32.AND P1, PT, R13, 0x1f, PT ;  /* 0x0000001f0d00780c */ /* 0x000fc60003f24070 */
[----:B--2---:R-:W0:Y:S02]  /*00d0*/  SHFL.DOWN PT, R5, R6, 0x10, 0x1f ;  /* 0x0a001f0006057f89 */ /* 0x004e2400000e0000 */
[----:B0-----:R-:W-:-:S05]  /*00e0*/  FADD R5, R5, R6 ;  /* 0x0000000605057221 */ /* 0x001fca0000000000 */
[----:B------:R-:W0:Y:S02]  /*00f0*/  SHFL.DOWN PT, R4, R5, 0x8, 0x1f ;  /* 0x09001f0005047f89 */ /* 0x000e2400000e0000 */
[----:B0-----:R-:W-:-:S05]  /*0100*/  FADD R7, R5, R4 ;  /* 0x0000000405077221 */ /* 0x001fca0000000000 */
[----:B------:R-:W0:Y:S02]  /*0110*/  SHFL.DOWN PT, R4, R7, 0x4, 0x1f ;  /* 0x08801f0007047f89 */ /* 0x000e2400000e0000 */
[----:B0-----:R-:W-:Y:S01]  /*0120*/  FADD R8, R7, R4 ;  /* 0x0000000407087221 */ /* 0x001fe20000000000 */
[----:B------:R-:W-:-:S04]  /*0130*/  LOP3.LUT R4, R13, 0x1f, RZ, 0xc0, !PT ;  /* 0x0000001f0d047812 */ /* 0x000fc800078ec0ff */
[----:B------:R-:W0:Y:S01]  /*0140*/  SHFL.DOWN PT, R9, R8, 0x2, 0x1f ;  /* 0x08401f0008097f89 */ /* 0x000e2200000e0000 */
[----:B------:R-:W-:-:S13]  /*0150*/  ISETP.NE.AND P0, PT, R4, RZ, PT ;  /* 0x000000ff0400720c */ /* 0x000fda0003f05270 */
[----:B------:R-:W1:Y:S01]  /*0160*/  @!P0 S2R R11, SR_CgaCtaId ;  /* 0x00000000000b8919 */ /* 0x000e620000008800 */
[----:B------:R-:W-:Y:S02]  /*0170*/  @!P0 MOV R6, 0x400 ;  /* 0x0000040000068802 */ /* 0x000fe40000000f00 */
[----:B------:R-:W-:-:S04]  /*0180*/  @!P0 SHF.R.U32.HI R3, RZ, 0x3, R13 ;  /* 0x00000003ff038819 */ /* 0x000fc8000001160d */
[----:B------:R-:W-:Y:S01]  /*0190*/  @!P0 LOP3.LUT R3, R3, 0x7c, RZ, 0xc0, !PT ;  /* 0x0000007c03038812 */ /* 0x000fe200078ec0ff */
[----:B0-----:R-:W-:-:S05]  /*01a0*/  FADD R9, R8, R9 ;  /* 0x0000000908097221 */ /* 0x001fca0000000000 */
[----:B------:R-:W0:Y:S01]  /*01b0*/  SHFL.DOWN PT, R2, R9, 0x1, 0x1f ;  /* 0x08201f0009027f89 */ /* 0x000e2200000e0000 */
[----:B-1----:R-:W-:-:S04]  /*01c0*/  @!P0 LEA R6, R11, R6, 0x18 ;  /* 0x000000060b068211 */ /* 0x002fc800078ec0ff */
[----:B------:R-:W-:Y:S01]  /*01d0*/  @!P0 IADD3 R3, PT, PT, R3, R6, RZ ;  /* 0x0000000603038210 */ /* 0x000fe20007ffe0ff */
[----:B0-----:R-:W-:-:S05]  /*01e0*/  FADD R2, R9, R2 ;  /* 0x0000000209027221 */ /* 0x001fca0000000000 */
[----:B------:R0:W-:Y:S01]  /*01f0*/  @!P0 STS [R3], R2 ;  /* 0x0000000203008388 */ /* 0x0001e20000000800 */
[----:B------:R-:W-:Y:S06]  /*0200*/  BAR.SYNC.DEFER_BLOCKING 0x0 ;  /* 0x0000000000007b1d */ /* 0x000fec0000010000 */
[----:B------:R-:W-:Y:S05]  /*0210*/  @P1 EXIT ;  /* 0x000000000000194d */ /* 0x000fea0003800000 */
[----:B------:R-:W-:-:S06]  /*0220*/  USHF.R.U32.HI UR4, URZ, 0x5, UR5 ;  /* 0x00000005ff047899 */ /* 0x000fcc0008011605 */
[----:B------:R-:W-:-:S13]  /*0230*/  ISETP.GE.U32.AND P1, PT, R4, UR4, PT ;  /* 0x0000000404007c0c */ /* 0x000fda000bf26070 */
[----:B0-----:R-:W0:Y:S01]  /*0240*/  @!P1 S2R R3, SR_CgaCtaId ;  /* 0x0000000000039919 */ /* 0x001e220000008800 */
[----:B------:R-:W-:-:S04]  /*0250*/  @!P1 MOV R2, 0x400 ;  /* 0x0000040000029802 */ /* 0x000fc80000000f00 */
[----:B0-----:R-:W-:Y:S02]  /*0260*/  @!P1 LEA R3, R3, R2, 0x18 ;  /* 0x0000000203039211 */ /* 0x001fe400078ec0ff */
[----:B------:R-:W-:Y:S02]  /*0270*/  MOV R2, RZ ;  /* 0x000000ff00027202 */ /* 0x000fe40000000f00 */
[----:B------:R-:W-:-:S05]  /*0280*/  @!P1 LEA R4, R4, R3, 0x2 ;  /* 0x0000000304049211 */ /* 0x000fca00078e10ff */
[----:B------:R-:W0:Y:S04]  /*0290*/  @!P1 LDS R2, [R4] ;  /* 0x0000000004029984 */ /* 0x000e280000000800 */
[----:B0-----:R-:W0:Y:S02]  /*02a0*/  SHFL.DOWN PT, R3, R2, 0x10, 0x1f ;  /* 0x0a001f0002037f89 */ /* 0x001e2400000e0000 */
[----:B0-----:R-:W-:-:S05]  /*02b0*/  FADD R3, R3, R2 ;  /* 0x0000000203037221 */ /* 0x001fca0000000000 */
[----:B------:R-:W0:Y:S02]  /*02c0*/  SHFL.DOWN PT, R6, R3, 0x8, 0x1f ;  /* 0x09001f0003067f89 */ /* 0x000e2400000e0000 */
[----:B0-----:R-:W-:-:S05]  /*02d0*/  FADD R6, R3, R6 ;  /* 0x0000000603067221 */ /* 0x001fca0000000000 */
[----:B------:R-:W0:Y:S02]  /*02e0*/  SHFL.DOWN PT, R5, R6, 0x4, 0x1f ;  /* 0x08801f0006057f89 */ /* 0x000e2400000e0000 */
[----:B0-----:R-:W-:-:S05]  /*02f0*/  FADD R5, R6, R5 ;  /* 0x0000000506057221 */ /* 0x001fca0000000000 */
[----:B------:R-:W0:Y:S02]  /*0300*/  SHFL.DOWN PT, R8, R5, 0x2, 0x1f ;  /* 0x08401f0005087f89 */ /* 0x000e2400000e0000 */
[----:B0-----:R-:W-:-:S05]  /*0310*/  FADD R8, R5, R8 ;  /* 0x0000000805087221 */ /* 0x001fca0000000000 */
[----:B------:R0:W1:Y:S01]  /*0320*/  SHFL.DOWN PT, R7, R8, 0x1, 0x1f ;  /* 0x08201f0008077f89 */ /* 0x00006200000e0000 */
[----:B------:R-:W-:Y:S05]  /*0330*/  @P0 EXIT ;  /* 0x000000000000094d */ /* 0x000fea0003800000 */
[----:B------:R-:W2:Y:S01]  /*0340*/  LDC.64 R2, c[0x0][0x390] ;  /* 0x0000e400ff027b82 */ /* 0x000ea20000000a00 */
[----:B-1----:R-:W-:Y:S01]  /*0350*/  FADD R7, R8, R7 ;  /* 0x0000000708077221 */ /* 0x002fe20000000000 */
[----:B--2---:R-:W-:-:S05]  /*0360*/  IMAD.WIDE.U32 R2, R0, 0x4, R2 ;  /* 0x0000000400027825 */ /* 0x004fca00078e0002 */
[----:B------:R-:W-:Y:S01]  /*0370*/  STG.E desc[UR6][R2.64], R7 ;  /* 0x0000000702007986 */ /* 0x000fe2000c101906 */
[----:B------:R-:W-:Y:S05]  /*0380*/  EXIT ;  /* 0x000000000000794d */ /* 0x000fea0003800000 */
.L_x_0:
[----:B------:R-:W-:-:S00]  /*0390*/  BRA `(.L_x_0) ;  /* 0xfffffffc00fc7947 */ /* 0x000fc0000383ffff */
[----:B------:R-:W-:-:S00]  /*03a0*/  NOP ;  /* 0x0000000000007918 */ /* 0x000fc00000000000 */
        /* <DEDUP_REMOVED lines=13> */
.L_x_10:


//--------------------- .text._Z15l2_norm_partialPKfiPf --------------------------
	.section	.text._Z15l2_norm_partialPKfiPf,"ax",@progbits
	.align	128
        .global         _Z15l2_norm_partialPKfiPf
        .type           _Z15l2_norm_partialPKfiPf,@function
        .size           _Z15l2_norm_partialPKfiPf,(.L_x_11 - _Z15l2_norm_partialPKfiPf)
        .other          _Z15l2_norm_partialPKfiPf,@"STO_CUDA_ENTRY STV_DEFAULT"
_Z15l2_norm_partialPKfiPf:
.text._Z15l2_norm_partialPKfiPf:
[----:B------:R-:W-:Y:S01]  /*0000*/  LDC R1, c[0x0][0x37c] ;  /* 0x0000df00ff017b82 */ /* 0x000fe20000000800 */
[----:B------:R-:W0:Y:S01]  /*0010*/  S2R R0, SR_CTAID.X ;  /* 0x0000000000007919 */ /* 0x000e220000002500 */
[----:B------:R-:W0:Y:S01]  /*0020*/  LDCU UR5, c[0x0][0x360] ;  /* 0x00006c00ff0577ac */ /* 0x000e220008000800 */
[----:B------:R-:W0:Y:S01]  /*0030*/  S2R R11, SR_TID.X ;  /* 0x00000000000b7919 */ /* 0x000e220000002100 */
[----:B------:R-:W1:Y:S01]  /*0040*/  LDCU UR4, c[0x0][0x388] ;  /* 0x00007100ff0477ac */ /* 0x000e620008000800 */
[----:B------:R-:W2:Y:S01]  /*0050*/  LDCU.64 UR6, c[0x0][0x358] ;  /* 0x00006b00ff0677ac */ /* 0x000ea20008000a00 */
[----:B0-----:R-:W-:-:S05]  /*0060*/  IMAD R5, R0, UR5, R11 ;  /* 0x0000000500057c24 */ /* 0x001fca000f8e020b */
[----:B-1----:R-:W-:-:S13]  /*0070*/  ISETP.GE.AND P0, PT, R5, UR4, PT ;  /* 0x0000000405007c0c */ /* 0x002fda000bf06270 */
[----:B------:R-:W0:Y:S02]  /*0080*/  @!P0 LDC.64 R2, c[0x0][0x380] ;  /* 0x0000e000ff028b82 */ /* 0x000e240000000a00 */
[----:B0-----:R-:W-:-:S06]  /*0090*/  @!P0 IMAD.WIDE R2, R5, 0x4, R2 ;  /* 0x0000000405028825 */ /* 0x001fcc00078e0202 */
[----:B--2---:R-:W2:Y:S01]  /*00a0*/  @!P0 LDG.E.CONSTANT R2, desc[UR6][R2.64] ;  /* 0x0000000602028981 */ /* 0x004ea2000c1e9900 */
[----:B------:R-:W-:Y:S01]  /*00b0*/  HFMA2 R5, -RZ, RZ, 0, 0 ;  /* 0x00000000ff057431 */ /* 0x000fe200000001ff */
[----:B------:R-:W-:Y:S01]  /*00c0*/  ISETP.GT.U32.AND P1, PT, R11, 0x1f, PT ;  /* 0x0000001f0b00780c */ /* 0x000fe20003f24070 */
[----:B--2---:R-:W-:-:S05]  /*00d0*/  @!P0 FMUL R5, R2, R2 ;  /* 0x0000000202058220 */ /* 0x004fca0000400000 */
[----:B------:R-:W0:Y:S02]  /*00e0*/  SHFL.DOWN PT, R4, R5, 0x10, 0x1f ;  /* 0x0a001f0005047f89 */ /* 0x000e2400000e0000 */
        /* <DEDUP_REMOVED lines=43> */
.L_x_1:
        /* <DEDUP_REMOVED lines=14> */
.L_x_11:


//--------------------- .text._Z18argmax_warp_reducePKfPKiiPfPi --------------------------
	.section	.text._Z18argmax_warp_reducePKfPKiiPfPi,"ax",@progbits
	.align	128
        .global         _Z18argmax_warp_reducePKfPKiiPfPi
        .type           _Z18argmax_warp_reducePKfPKiiPfPi,@function
        .size           _Z18argmax_warp_reducePKfPKiiPfPi,(.L_x_12 - _Z18argmax_warp_reducePKfPKiiPfPi)
        .other          _Z18argmax_warp_reducePKfPKiiPfPi,@"STO_CUDA_ENTRY STV_DEFAULT"
_Z18argmax_warp_reducePKfPKiiPfPi:
.text._Z18argmax_warp_reducePKfPKiiPfPi:
[----:B------:R-:W-:Y:S01]  /*0000*/  LDC R1, c[0x0][0x37c] ;  /* 0x0000df00ff017b82 */ /* 0x000fe20000000800 */
[----:B------:R-:W0:Y:S01]  /*0010*/  S2R R0, SR_CTAID.X ;  /* 0x0000000000007919 */ /* 0x000e220000002500 */
[----:B------:R-:W0:Y:S06]  /*0020*/  LDCU UR4, c[0x0][0x360] ;  /* 0x00006c00ff0477ac */ /* 0x000e2c0008000800 */
[----:B------:R-:W1:Y:S01]  /*0030*/  LDC.64 R4, c[0x0][0x380] ;  /* 0x0000e000ff047b82 */ /* 0x000e620000000a00 */
[----:B------:R-:W-:Y:S01]  /*0040*/  IMAD.MOV.U32 R8, RZ, RZ, -0x40800000 ;  /* 0xbf800000ff087424 */ /* 0x000fe200078e00ff */
[----:B------:R-:W0:Y:S01]  /*0050*/  S2R R3, SR_TID.X ;  /* 0x0000000000037919 */ /* 0x000e220000002100 */
[----:B------:R-:W2:Y:S01]  /*0060*/  LDCU UR5, c[0x0][0x390] ;  /* 0x00007200ff0577ac */ /* 0x000ea20008000800 */
[----:B------:R-:W3:Y:S04]  /*0070*/  LDCU.64 UR8, c[0x0][0x358] ;  /* 0x00006b00ff0877ac */ /* 0x000ee80008000a00 */
[----:B------:R-:W4:Y:S01]  /*0080*/  LDC.64 R6, c[0x0][0x388] ;  /* 0x0000e200ff067b82 */ /* 0x000f220000000a00 */
[----:B0-----:R-:W-:-:S05]  /*0090*/  IMAD R9, R0, UR4, R3 ;  /* 0x0000000400097c24 */ /* 0x001fca000f8e0203 */
[----:B--2---:R-:W-:-:S13]  /*00a0*/  ISETP.GE.AND P0, PT, R9, UR5, PT ;  /* 0x0000000509007c0c */ /* 0x004fda000bf06270 */
[----:B-1----:R-:W-:-:S05]  /*00b0*/  @!P0 IMAD.WIDE R4, R9, 0x4, R4 ;  /* 0x0000000409048825 */ /* 0x002fca00078e0204 */
[----:B---3--:R-:W2:Y:S01]  /*00c0*/  @!P0 LDG.E.CONSTANT R8, desc[UR8][R4.64] ;  /* 0x0000000804088981 */ /* 0x008ea2000c1e9900 */
[----:B------:R-:W-:Y:S02]  /*00d0*/  IMAD.MOV.U32 R2, RZ, RZ, -0x1 ;  /* 0xffffffffff027424 */ /* 0x000fe400078e00ff */
[----:B----4-:R-:W-:-:S05]  /*00e0*/  @!P0 IMAD.WIDE R6, R9, 0x4, R6 ;  /* 0x0000000409068825 */ /* 0x010fca00078e0206 */
[----:B------:R-:W3:Y:S01]  /*00f0*/  @!P0 LDG.E.CONSTANT R2, desc[UR8][R6.64] ;  /* 0x0000000806028981 */ /* 0x000ee2000c1e9900 */
[----:B------:R-:W-:-:S03]  /*0100*/  ISETP.GT.U32.AND P2, PT, R3, 0x1f, PT ;  /* 0x0000001f0300780c */ /* 0x000fc60003f44070 */
[----:B--2---:R-:W0:Y:S04]  /*0110*/  SHFL.DOWN PT, R9, R8, 0x10, 0x1f ;  /* 0x0a001f0008097f89 */ /* 0x004e2800000e0000 */
[----:B---3--:R-:W1:Y:S01]  /*0120*/  SHFL.DOWN PT, R11, R2, 0x10, 0x1f ;  /* 0x0a001f00020b7f89 */ /* 0x008e6200000e0000 */
[----:B0-----:R-:W-:-:S04]  /*0130*/  FSETP.GEU.AND P0, PT, R8, R9, PT ;  /* 0x000000090800720b */ /* 0x001fc80003f0e000 */
[----:B------:R-:W-:Y:S02]  /*0140*/  FSEL R9, R9, R8, !P0 ;  /* 0x0000000809097208 */ /* 0x000fe40004000000 */
[----:B-1----:R-:W-:-:S03]  /*0150*/  SEL R11, R11, R2, !P0 ;  /* 0x000000020b0b7207 */ /* 0x002fc60004000000 */
[----:B------:R-:W0:Y:S01]  /*0160*/  SHFL.DOWN PT, R10, R9, 0x8, 0x1f ;  /* 0x09001f00090a7f89 */ /* 0x000e2200000e0000 */
[----:B------:R-:W-:-:S03]  /*0170*/  LOP3.LUT R2, R3, 0x1f, RZ, 0xc0, !PT ;  /* 0x0000001f03027812 */ /* 0x000fc600078ec0ff */
[----:B------:R-:W1:Y:S01]  /*0180*/  SHFL.DOWN PT, R12, R11, 0x8, 0x1f ;  /* 0x09001f000b0c7f89 */ /* 0x000e6200000e0000 */
[----:B0-----:R-:W-:-:S04]  /*0190*/  FSETP.GEU.AND P0, PT, R9, R10, PT ;  /* 0x0000000a0900720b */ /* 0x001fc80003f0e000 */
[----:B------:R-:W-:Y:S02]  /*01a0*/  FSEL R10, R10, R9, !P0 ;  /* 0x000000090a0a7208 */ /* 0x000fe40004000000 */
[----:B-1----:R-:W-:-:S03]  /*01b0*/  SEL R12, R12, R11, !P0 ;  /* 0x0000000b0c0c7207 */ /* 0x002fc60004000000 */
[----:B------:R-:W0:Y:S04]  /*01c0*/  SHFL.DOWN PT, R5, R10, 0x4, 0x1f ;  /* 0x08801f000a057f89 */ /* 0x000e2800000e0000 */
[----:B------:R-:W1:Y:S01]  /*01d0*/  SHFL.DOWN PT, R7, R12, 0x4, 0x1f ;  /* 0x08801f000c077f89 */ /* 0x000e6200000e0000 */
[----:B0-----:R-:W-:-:S04]  /*01e0*/  FSETP.GEU.AND P0, PT, R10, R5, PT ;  /* 0x000000050a00720b */ /* 0x001fc80003f0e000 */
[----:B------:R-:W-:Y:S02]  /*01f0*/  FSEL R5, R5, R10, !P0 ;  /* 0x0000000a05057208 */ /* 0x000fe40004000000 */
[----:B-1----:R-:W-:Y:S02]  /*0200*/  SEL R7, R7, R12, !P0 ;  /* 0x0000000c07077207 */ /* 0x002fe40004000000 */
[----:B------:R-:W-:Y:S01]  /*0210*/  ISETP.NE.AND P0, PT, R2, RZ, PT ;  /* 0x000000ff0200720c */ /* 0x000fe20003f05270 */
[----:B------:R-:W0:Y:S04]  /*0220*/  SHFL.DOWN PT, R4, R5, 0x2, 0x1f ;  /* 0x08401f0005047f89 */ /* 0x000e2800000e0000 */
[----:B------:R-:W1:Y:S08]  /*0230*/  SHFL.DOWN PT, R6, R7, 0x2, 0x1f ;  /* 0x08401f0007067f89 */ /* 0x000e7000000e0000 */
[----:B------:R-:W2:Y:S01]  /*0240*/  @!P0 S2R R13, SR_CgaCtaId ;  /* 0x00000000000d8919 */ /* 0x000ea20000008800 */
[----:B------:R-:W-:-:S05]  /*0250*/  @!P0 MOV R8, 0x400 ;  /* 0x0000040000088802 */ /* 0x000fca0000000f00 */
[----:B------:R-:W-:Y:S01]  /*0260*/  @!P0 VIADD R10, R8, 0x80 ;  /* 0x00000080080a8836 */ /* 0x000fe20000000000 */
[----:B0-----:R-:W-:-:S04]  /*0270*/  FSETP.GEU.AND P1, PT, R5, R4, PT ;  /* 0x000000040500720b */ /* 0x001fc80003f2e000 */
[----:B------:R-:W-:Y:S02]  /*0280*/  FSEL R4, R4, R5, !P1 ;  /* 0x0000000504047208 */ /* 0x000fe40004800000 */
[----:B-1----:R-:W-:Y:S02]  /*0290*/  SEL R6, R6, R7, !P1 ;  /* 0x0000000706067207 */ /* 0x002fe40004800000 */
[----:B------:R-:W-:Y:S01]  /*02a0*/  @!P0 SHF.R.U32.HI R5, RZ, 0x3, R3 ;  /* 0x00000003ff058819 */ /* 0x000fe20000011603 */
[----:B------:R-:W0:Y:S03]  /*02b0*/  SHFL.DOWN PT, R9, R4, 0x1, 0x1f ;  /* 0x08201f0004097f89 */ /* 0x000e2600000e0000 */
[----:B------:R-:W-:Y:S01]  /*02c0*/  @!P0 LOP3.LUT R5, R5, 0x7c, RZ, 0xc0, !PT ;  /* 0x0000007c05058812 */ /* 0x000fe200078ec0ff */
[----:B------:R-:W1:Y:S01]  /*02d0*/  SHFL.DOWN PT, R11, R6, 0x1, 0x1f ;  /* 0x08201f00060b7f89 */ /* 0x000e6200000e0000 */
[----:B--2---:R-:W-:-:S02]  /*02e0*/  @!P0 LEA R8, R13, R8, 0x18 ;  /* 0x000000080d088211 */ /* 0x004fc400078ec0ff */
[----:B------:R-:W-:-:S03]  /*02f0*/  @!P0 LEA R10, R13, R10, 0x18 ;  /* 0x0000000a0d0a8211 */ /* 0x000fc600078ec0ff */
[C---:B------:R-:W-:Y:S02]  /*0300*/  @!P0 IMAD.IADD R8, R5.reuse, 0x1, R8 ;  /* 0x0000000105088824 */ /* 0x040fe400078e0208 */
[----:B------:R-:W-:Y:S01]  /*0310*/  @!P0 IMAD.IADD R10, R5, 0x1, R10 ;  /* 0x00000001050a8824 */ /* 0x000fe200078e020a */
[----:B0-----:R-:W-:-:S04]  /*0320*/  FSETP.GEU.AND P1, PT, R4, R9, PT ;  /* 0x000000090400720b */ /* 0x001fc80003f2e000 */
[----:B------:R-:W-:Y:S02]  /*0330*/  FSEL R9, R9, R4, !P1 ;  /* 0x0000000409097208 */ /* 0x000fe40004800000 */
[----:B-1----:R-:W-:-:S03]  /*0340*/  SEL R11, R11, R6, !P1 ;  /* 0x000000060b0b7207 */ /* 0x002fc60004800000 */
[----:B------:R0:W-:Y:S04]  /*0350*/  @!P0 STS [R8], R9 ;  /* 0x0000000908008388 */ /* 0x0001e80000000800 */
[----:B------:R0:W-:Y:S01]  /*0360*/  @!P0 STS [R10], R11 ;  /* 0x0000000b0a008388 */ /* 0x0001e20000000800 */
[----:B------:R-:W-:Y:S06]  /*0370*/  BAR.SYNC.DEFER_BLOCKING 0x0 ;  /* 0x0000000000007b1d */ /* 0x000fec0000010000 */
[----:B------:R-:W-:Y:S05]  /*0380*/  @P2 EXIT ;  /* 0x000000000000294d */ /* 0x000fea0003800000 */
[----:B------:R-:W-:Y:S01]  /*0390*/  USHF.R.U32.HI UR4, URZ, 0x5, UR4 ;  /* 0x00000005ff047899 */ /* 0x000fe20008011604 */
[----:B------:R-:W-:Y:S01]  /*03a0*/  BSSY.RECONVERGENT B0, `(.L_x_2) ;  /* 0x000000e000007945 */ /* 0x000fe20003800200 */
[----:B------:R-:W-:Y:S02]  /*03b0*/  IMAD.MOV.U32 R3, RZ, RZ, -0x1 ;  /* 0xffffffffff037424 */ /* 0x000fe400078e00ff */
[----:B------:R-:W-:Y:S02]  /*03c0*/  IMAD.MOV.U32 R4, RZ, RZ, -0x40800000 ;  /* 0xbf800000ff047424 */ /* 0x000fe400078e00ff */
[----:B------:R-:W-:-:S13]  /*03d0*/  ISETP.GE.U32.AND P1, PT, R2, UR4, PT ;  /* 0x0000000402007c0c */ /* 0x000fda000bf26070 */
[----:B------:R-:W-:Y:S05]  /*03e0*/  @P1 BRA `(.L_x_3) ;  /* 0x0000000000241947 */ /* 0x000fea0003800000 */
[----:B------:R-:W1:Y:S01]  /*03f0*/  S2UR UR5, SR_CgaCtaId ;  /* 0x00000000000579c3 */ /* 0x000e620000008800 */
[----:B------:R-:W-:Y:S02]  /*0400*/  UMOV UR4, 0x400 ;  /* 0x0000040000047882 */ /* 0x000fe40000000000 */
[----:B------:R-:W-:Y:S02]  /*0410*/  UIADD3 UR6, UPT, UPT, UR4, 0x80, URZ ;  /* 0x0000008004067890 */ /* 0x000fe4000fffe0ff */
[----:B-1----:R-:W-:Y:S02]  /*0420*/  ULEA UR4, UR5, UR4, 0x18 ;  /* 0x0000000405047291 */ /* 0x002fe4000f8ec0ff */
[----:B------:R-:W-:-:S04]  /*0430*/  ULEA UR6, UR5, UR6, 0x18 ;  /* 0x0000000605067291 */ /* 0x000fc8000f8ec0ff */
[C---:B------:R-:W-:Y:S02]  /*0440*/  LEA R4, R2.reuse, UR4, 0x2 ;  /* 0x0000000402047c11 */ /* 0x040fe4000f8e10ff */
[----:B------:R-:W-:-:S04]  /*0450*/  LEA R2, R2, UR6, 0x2 ;  /* 0x0000000602027c11 */ /* 0x000fc8000f8e10ff */
[----:B------:R-:W1:Y:S04]  /*0460*/  LDS R4, [R4] ;  /* 0x0000000004047984 */ /* 0x000e680000000800 */
[----:B------:R2:W3:Y:S02]  /*0470*/  LDS R3, [R2] ;  /* 0x0000000002037984 */ /* 0x0004e40000000800 */
.L_x_3:
[----:B------:R-:W-:Y:S05]  /*0480*/  BSYNC.RECONVERGENT B0 ;  /* 0x0000000000007941 */ /* 0x000fea0003800200 */
.L_x_2:
[----:B-1----:R-:W1:Y:S04]  /*0490*/  SHFL.DOWN PT, R5, R4, 0x10, 0x1f ;  /* 0x0a001f0004057f89 */ /* 0x002e6800000e0000 */
[----:B--23--:R-:W2:Y:S01]  /*04a0*/  SHFL.DOWN PT, R2, R3, 0x10, 0x1f ;  /* 0x0a001f0003027f89 */ /* 0x00cea200000e0000 */
[----:B-1----:R-:W-:-:S04]  /*04b0*/  FSETP.GEU.AND P1, PT, R4, R5, PT ;  /* 0x000000050400720b */ /* 0x002fc80003f2e000 */
[----:B------:R-:W-:Y:S02]  /*04c0*/  FSEL R5, R5, R4, !P1 ;  /* 0x0000000405057208 */ /* 0x000fe40004800000 */
[----:B--2---:R-:W-:-:S03]  /*04d0*/  SEL R2, R2, R3, !P1 ;  /* 0x0000000302027207 */ /* 0x004fc60004800000 */
[----:B------:R-:W1:Y:S04]  /*04e0*/  SHFL.DOWN PT, R6, R5, 0x8, 0x1f ;  /* 0x09001f0005067f89 */ /* 0x000e6800000e0000 */
[----:B------:R-:W2:Y:S01]  /*04f0*/  SHFL.DOWN PT, R7, R2, 0x8, 0x1f ;  /* 0x09001f0002077f89 */ /* 0x000ea200000e0000 */
[----:B-1----:R-:W-:-:S04]  /*0500*/  FSETP.GEU.AND P1, PT, R5, R6, PT ;  /* 0x000000060500720b */ /* 0x002fc80003f2e000 */
[----:B------:R-:W-:Y:S02]  /*0510*/  FSEL R6, R6, R5, !P1 ;  /* 0x0000000506067208 */ /* 0x000fe40004800000 */
[----:B--2---:R-:W-:-:S03]  /*0520*/  SEL R7, R7, R2, !P1 ;  /* 0x0000000207077207 */ /* 0x004fc60004800000 */
[----:B0-----:R-:W0:Y:S04]  /*0530*/  SHFL.DOWN PT, R9, R6, 0x4, 0x1f ;  /* 0x08801f0006097f89 */ /* 0x001e2800000e0000 */
        /* <DEDUP_REMOVED lines=8> */
[----:B-1----:R-:W-:-:S03]  /*05c0*/  SEL R10, R3, R4, !P1 ;  /* 0x00000004030a7207 */ /* 0x002fc60004800000 */
[----:B------:R0:W1:Y:S04]  /*05d0*/  SHFL.DOWN PT, R11, R8, 0x1, 0x1f ;  /* 0x08201f00080b7f89 */ /* 0x00006800000e0000 */
[----:B------:R0:W2:Y:S01]  /*05e0*/  SHFL.DOWN PT, R13, R10, 0x1, 0x1f ;  /* 0x08201f000a0d7f89 */ /* 0x0000a200000e0000 */
[----:B------:R-:W-:Y:S05]  /*05f0*/  @P0 EXIT ;  /* 0x000000000000094d */ /* 0x000fea0003800000 */
[----:B------:R-:W3:Y:S01]  /*0600*/  LDC.64 R2, c[0x0][0x398] ;  /* 0x0000e600ff027b82 */ /* 0x000ee20000000a00 */
[----:B-1----:R-:W-:-:S04]  /*0610*/  FSETP.GEU.AND P0, PT, R8, R11, PT ;  /* 0x0000000b0800720b */ /* 0x002fc80003f0e000 */
[----:B------:R-:W-:Y:S02]  /*0620*/  FSEL R11, R11, R8, !P0 ;  /* 0x000000080b0b7208 */ /* 0x000fe40004000000 */
[----:B--2---:R-:W-:Y:S01]  /*0630*/  SEL R13, R13, R10, !P0 ;  /* 0x0000000a0d0d7207 */ /* 0x004fe20004000000 */
[----:B------:R-:W1:Y:S01]  /*0640*/  LDC.64 R4, c[0x0][0x3a0] ;  /* 0x0000e800ff047b82 */ /* 0x000e620000000a00 */
[----:B---3--:R-:W-:-:S05]  /*0650*/  IMAD.WIDE.U32 R2, R0, 0x4, R2 ;  /* 0x0000000400027825 */ /* 0x008fca00078e0002 */
[----:B------:R-:W-:Y:S01]  /*0660*/  STG.E desc[UR8][R2.64], R11 ;  /* 0x0000000b02007986 */ /* 0x000fe2000c101908 */
[----:B-1----:R-:W-:-:S05]  /*0670*/  IMAD.WIDE.U32 R4, R0, 0x4, R4 ;  /* 0x0000000400047825 */ /* 0x002fca00078e0004 */
[----:B------:R-:W-:Y:S01]  /*0680*/  STG.E desc[UR8][R4.64], R13 ;  /* 0x0000000d04007986 */ /* 0x000fe2000c101908 */
[----:B------:R-:W-:Y:S05]  /*0690*/  EXIT ;  /* 0x000000000000794d */ /* 0x000fea0003800000 */
.L_x_4:
        /* <DEDUP_REMOVED lines=14> */
.L_x_12:


//--------------------- .text._Z17argmax_warp_firstPKfiPfPi --------------------------
	.section	.text._Z17argmax_warp_firstPKfiPfPi,"ax",@progbits
	.align	128
        .global         _Z17argmax_warp_firstPKfiPfPi
        .type           _Z17argmax_warp_firstPKfiPfPi,@function
        .size           _Z17argmax_warp_firstPKfiPfPi,(.L_x_13 - _Z17argmax_warp_firstPKfiPfPi)
        .other          _Z17argmax_warp_firstPKfiPfPi,@"STO_CUDA_ENTRY STV_DEFAULT"
_Z17argmax_warp_firstPKfiPfPi:
.text._Z17argmax_warp_firstPKfiPfPi:
        /* <DEDUP_REMOVED lines=11> */
[----:B------:R-:W-:Y:S01]  /*00b0*/  IMAD.MOV.U32 R6, RZ, RZ, -0x40800000 ;  /* 0xbf800000ff067424 */ /* 0x000fe200078e00ff */
[----:B------:R-:W-:Y:S01]  /*00c0*/  BSSY.RECONVERGENT B0, `(.L_x_5) ;  /* 0x000002a000007945 */ /* 0x000fe20003800200 */
[----:B------:R-:W-:Y:S01]  /*00d0*/  IMAD.MOV.U32 R2, RZ, RZ, -0x1 ;  /* 0xffffffffff027424 */ /* 0x000fe200078e00ff */
[----:B------:R-:W-:Y:S01]  /*00e0*/  ISETP.GT.U32.AND P2, PT, R3, 0x1f, PT ;  /* 0x0000001f0300780c */ /* 0x000fe20003f44070 */
[----:B------:R-:W-:-:S05]  /*00f0*/  @!P0 IMAD.MOV.U32 R2, RZ, RZ, R7 ;  /* 0x000000ffff028224 */ /* 0x000fca00078e0007 */
[----:B------:R-:W-:Y:S01]  /*0100*/  SHFL.DOWN PT, R7, R2, 0x10, 0x1f ;  /* 0x0a001f0002077f89 */ /* 0x000fe200000e0000 */
[----:B--2---:R-:W-:-:S05]  /*0110*/  @!P0 FADD R6, |R4|, -RZ ;  /* 0x800000ff04068221 */ /* 0x004fca0000000200 */
[----:B------:R-:W0:Y:S02]  /*0120*/  SHFL.DOWN PT, R9, R6, 0x10, 0x1f ;  /* 0x0a001f0006097f89 */ /* 0x000e2400000e0000 */
[----:B0-----:R-:W-:-:S04]  /*0130*/  FSETP.GEU.AND P0, PT, R6, R9, PT ;  /* 0x000000090600720b */ /* 0x001fc80003f0e000 */
[----:B------:R-:W-:Y:S02]  /*0140*/  FSEL R9, R9, R6, !P0 ;  /* 0x0000000609097208 */ /* 0x000fe40004000000 */
[----:B------:R-:W-:-:S03]  /*0150*/  SEL R7, R7, R2, !P0 ;  /* 0x0000000207077207 */ /* 0x000fc60004000000 */
[----:B------:R-:W0:Y:S04]  /*0160*/  SHFL.DOWN PT, R8, R9, 0x8, 0x1f ;  /* 0x09001f0009087f89 */ /* 0x000e2800000e0000 */
        /* <DEDUP_REMOVED lines=14> */
[----:B------:R-:W-:Y:S01]  /*0250*/  LOP3.LUT R2, R3, 0x1f, RZ, 0xc0, !PT ;  /* 0x0000001f03027812 */ /* 0x000fe200078ec0ff */
[----:B------:R-:W0:Y:S03]  /*0260*/  SHFL.DOWN PT, R8, R7, 0x1, 0x1f ;  /* 0x08201f0007087f89 */ /* 0x000e2600000e0000 */
[----:B------:R-:W-:Y:S01]  /*0270*/  ISETP.NE.AND P0, PT, R2, RZ, PT ;  /* 0x000000ff0200720c */ /* 0x000fe20003f05270 */
[----:B------:R-:W1:Y:S01]  /*0280*/  SHFL.DOWN PT, R9, R6, 0x1, 0x1f ;  /* 0x08201f0006097f89 */ /* 0x000e6200000e0000 */
[----:B0-----:R-:W-:-:S04]  /*0290*/  FSETP.GEU.AND P1, PT, R7, R8, PT ;  /* 0x000000080700720b */ /* 0x001fc80003f2e000 */
[----:B------:R-:W-:Y:S02]  /*02a0*/  FSEL R8, R8, R7, !P1 ;  /* 0x0000000708087208 */ /* 0x000fe40004800000 */
[----:B-1----:R-:W-:-:S05]  /*02b0*/  SEL R4, R9, R6, !P1 ;  /* 0x0000000609047207 */ /* 0x002fca0004800000 */
[----:B------:R-:W-:Y:S05]  /*02c0*/  @P0 BRA `(.L_x_6) ;  /* 0x0000000000240947 */ /* 0x000fea0003800000 */
[----:B------:R-:W0:Y:S01]  /*02d0*/  S2UR UR6, SR_CgaCtaId ;  /* 0x00000000000679c3 */ /* 0x000e220000008800 */
[----:B------:R-:W-:Y:S01]  /*02e0*/  UMOV UR4, 0x400 ;  /* 0x0000040000047882 */ /* 0x000fe20000000000 */
[----:B------:R-:W-:Y:S01]  /*02f0*/  SHF.R.U32.HI R3, RZ, 0x3, R3 ;  /* 0x00000003ff037819 */ /* 0x000fe20000011603 */
[----:B------:R-:W-:-:S03]  /*0300*/  UIADD3 UR5, UPT, UPT, UR4, 0x80, URZ ;  /* 0x0000008004057890 */ /* 0x000fc6000fffe0ff */
[----:B------:R-:W-:Y:S01]  /*0310*/  LOP3.LUT R3, R3, 0x7c, RZ, 0xc0, !PT ;  /* 0x0000007c03037812 */ /* 0x000fe200078ec0ff */
[----:B0-----:R-:W-:Y:S02]  /*0320*/  ULEA UR4, UR6, UR4, 0x18 ;  /* 0x0000000406047291 */ /* 0x001fe4000f8ec0ff */
[----:B------:R-:W-:-:S07]  /*0330*/  ULEA UR5, UR6, UR5, 0x18 ;  /* 0x0000000506057291 */ /* 0x000fce000f8ec0ff */
[----:B------:R0:W-:Y:S04]  /*0340*/  STS [R3+UR4], R8 ;  /* 0x0000000803007988 */ /* 0x0001e80008000804 */
[----:B------:R0:W-:Y:S02]  /*0350*/  STS [R3+UR5], R4 ;  /* 0x0000000403007988 */ /* 0x0001e40008000805 */
.L_x_6:
[----:B------:R-:W-:Y:S05]  /*0360*/  BSYNC.RECONVERGENT B0 ;  /* 0x0000000000007941 */ /* 0x000fea0003800200 */
.L_x_5:
[----:B------:R-:W-:Y:S06]  /*0370*/  BAR.SYNC.DEFER_BLOCKING 0x0 ;  /* 0x0000000000007b1d */ /* 0x000fec0000010000 */
[----:B------:R-:W-:Y:S05]  /*0380*/  @P2 EXIT ;  /* 0x000000000000294d */ /* 0x000fea0003800000 */
[----:B------:R-:W-:Y:S01]  /*0390*/  USHF.R.U32.HI UR4, URZ, 0x5, UR7 ;  /* 0x00000005ff047899 */ /* 0x000fe20008011607 */
[----:B------:R-:W-:Y:S01]  /*03a0*/  BSSY.RECONVERGENT B0, `(.L_x_7) ;  /* 0x000000e000007945 */ /* 0x000fe20003800200 */
[----:B0-----:R-:W-:Y:S02]  /*03b0*/  IMAD.MOV.U32 R3, RZ, RZ, -0x1 ;  /* 0xffffffffff037424 */ /* 0x001fe400078e00ff */
[----:B------:R-:W-:Y:S02]  /*03c0*/  IMAD.MOV.U32 R4, RZ, RZ, -0x40800000 ;  /* 0xbf800000ff047424 */ /* 0x000fe400078e00ff */
[----:B------:R-:W-:-:S13]  /*03d0*/  ISETP.GE.U32.AND P1, PT, R2, UR4, PT ;  /* 0x0000000402007c0c */ /* 0x000fda000bf26070 */
[----:B------:R-:W-:Y:S05]  /*03e0*/  @P1 BRA `(.L_x_8) ;  /* 0x0000000000241947 */ /* 0x000fea0003800000 */
[----:B------:R-:W0:Y:S01]  /*03f0*/  S2UR UR5, SR_CgaCtaId ;  /* 0x00000000000579c3 */ /* 0x000e220000008800 */
[----:B------:R-:W-:Y:S02]  /*0400*/  UMOV UR4, 0x400 ;  /* 0x0000040000047882 */ /* 0x000fe40000000000 */
[----:B------:R-:W-:Y:S02]  /*0410*/  UIADD3 UR6, UPT, UPT, UR4, 0x80, URZ ;  /* 0x0000008004067890 */ /* 0x000fe4000fffe0ff */
[----:B0-----:R-:W-:Y:S02]  /*0420*/  ULEA UR4, UR5, UR4, 0x18 ;  /* 0x0000000405047291 */ /* 0x001fe4000f8ec0ff */
[----:B------:R-:W-:-:S04]  /*0430*/  ULEA UR6, UR5, UR6, 0x18 ;  /* 0x0000000605067291 */ /* 0x000fc8000f8ec0ff */
[C---:B------:R-:W-:Y:S02]  /*0440*/  LEA R4, R2.reuse, UR4, 0x2 ;  /* 0x0000000402047c11 */ /* 0x040fe4000f8e10ff */
[----:B------:R-:W-:-:S04]  /*0450*/  LEA R2, R2, UR6, 0x2 ;  /* 0x0000000602027c11 */ /* 0x000fc8000f8e10ff */
[----:B------:R-:W0:Y:S04]  /*0460*/  LDS R4, [R4] ;  /* 0x0000000004047984 */ /* 0x000e280000000800 */
[----:B------:R1:W2:Y:S02]  /*0470*/  LDS R3, [R2] ;  /* 0x0000000002037984 */ /* 0x0002a40000000800 */
.L_x_8:
[----:B------:R-:W-:Y:S05]  /*0480*/  BSYNC.RECONVERGENT B0 ;  /* 0x0000000000007941 */ /* 0x000fea0003800200 */
.L_x_7:
[----:B0-----:R-:W0:Y:S04]  /*0490*/  SHFL.DOWN PT, R5, R4, 0x10, 0x1f ;  /* 0x0a001f0004057f89 */ /* 0x001e2800000e0000 */
[----:B-12---:R-:W1:Y:S01]  /*04a0*/  SHFL.DOWN PT, R2, R3, 0x10, 0x1f ;  /* 0x0a001f0003027f89 */ /* 0x006e6200000e0000 */
        /* <DEDUP_REMOVED lines=31> */
.L_x_9:
        /* <DEDUP_REMOVED lines=14> */
.L_x_13:


//--------------------- .nv.shared._Z16reduce_sum_finalPKfiPf --------------------------
	.section	.nv.shared._Z16reduce_sum_finalPKfiPf,"aw",@nobits
	.sectionflags	@""
	.align	4
.nv.shared._Z16reduce_sum_finalPKfiPf:
	.zero		1152


//--------------------- .nv.shared.reserved.0     --------------------------
	.section	.nv.shared.reserved.0,"aw",@nobits
	.weak		__nv_reservedSMEM_offset_0_alias
	.size		__nv_reservedSMEM_offset_0_alias, 0, 64
	.other		__nv_reservedSMEM_offset_0_alias,@"STO_CUDA_RESERVED_SHARED STV_DEFAULT"
__nv_reservedSMEM_offset_0_alias:
	.zero		0
	.zero		64


//--------------------- .nv.shared._Z15l2_norm_partialPKfiPf --------------------------
	.section	.nv.shared._Z15l2_norm_partialPKfiPf,"aw",@nobits
	.sectionflags	@""
	.align	4
.nv.shared._Z15l2_norm_partialPKfiPf:
	.zero		1152


//--------------------- .nv.shared._Z18argmax_warp_reducePKfPKiiPfPi --------------------------
	.section	.nv.shared._Z18argmax_warp_reducePKfPKiiPfPi,"aw",@nobits
	.sectionflags	@""
	.align	4
.nv.shared._Z18argmax_warp_reducePKfPKiiPfPi:
	.zero		1280


//--------------------- .nv.shared._Z17argmax_warp_firstPKfiPfPi --------------------------
	.section	.nv.shared._Z17argmax_warp_firstPKfiPfPi,"aw",@nobits
	.sectionflags	@""
	.align	4
.nv.shared._Z17argmax_warp_firstPKfiPfPi:
	.zero		1280


//--------------------- .nv.constant0._Z16reduce_sum_finalPKfiPf --------------------------
	.section	.nv.constant0._Z16reduce_sum_finalPKfiPf,"a",@progbits
	.sectionflags	@""
	.align	4
.nv.constant0._Z16reduce_sum_finalPKfiPf:
	.zero		920


//--------------------- .nv.constant0._Z15l2_norm_partialPKfiPf --------------------------
	.section	.nv.constant0._Z15l2_norm_partialPKfiPf,"a",@progbits
	.sectionflags	@""
	.align	4
.nv.constant0._Z15l2_norm_partialPKfiPf:
	.zero		920


//--------------------- .nv.constant0._Z18argmax_warp_reducePKfPKiiPfPi --------------------------
	.section	.nv.constant0._Z18argmax_warp_reducePKfPKiiPfPi,"a",@progbits
	.sectionflags	@""
	.align	4
.nv.constant0._Z18argmax_warp_reducePKfPKiiPfPi:
	.zero		936


//--------------------- .nv.constant0._Z17argmax_warp_firstPKfiPfPi --------------------------
	.section	.nv.constant0._Z17argmax_warp_firstPKfiPfPi,"a",@progbits
	.sectionflags	@""
	.align	4
.nv.constant0._Z17argmax_warp_firstPKfiPfPi:
	.zero		928


//--------------------- SYMBOLS --------------------------

	.type		.nv.reservedSmem.offset0,@object
	.size		.nv.reservedSmem.offset0,0x4
	.type		.nv.reservedSmem.cap,@object
	.size		.nv.reservedSmem.cap,0x4
